//
// Generated by NVIDIA NVVM Compiler
//
// Compiler Build ID: CL-36424714
// Cuda compilation tools, release 13.0, V13.0.88
// Based on NVVM 20.0.0
//

.version 9.0
.target sm_100
.address_size 64

	// .globl	_ZN21Matmul_M256_N256_K2567kernel0EPfS0_S0_
// _ZZN21Matmul_M256_N256_K2567kernel0EPfS0_S0_E6array0 has been demoted
// _ZZN21Matmul_M256_N256_K2567kernel0EPfS0_S0_E6array1 has been demoted

.visible .entry _ZN21Matmul_M256_N256_K2567kernel0EPfS0_S0_(
	.param .u64 .ptr .align 1 _ZN21Matmul_M256_N256_K2567kernel0EPfS0_S0__param_0,
	.param .u64 .ptr .align 1 _ZN21Matmul_M256_N256_K2567kernel0EPfS0_S0__param_1,
	.param .u64 .ptr .align 1 _ZN21Matmul_M256_N256_K2567kernel0EPfS0_S0__param_2
)
{
	.reg .pred 	%p<4>;
	.reg .b16 	%rs<5>;
	.reg .b32 	%r<185>;
	.reg .b32 	%f<866>;
	.reg .b64 	%rd<52>;
	// demoted variable
	.shared .align 4 .b8 _ZZN21Matmul_M256_N256_K2567kernel0EPfS0_S0_E6array0[8192];
	// demoted variable
	.shared .align 4 .b8 _ZZN21Matmul_M256_N256_K2567kernel0EPfS0_S0_E6array1[8192];
	ld.param.u64 	%rd6, [_ZN21Matmul_M256_N256_K2567kernel0EPfS0_S0__param_0];
	ld.param.u64 	%rd4, [_ZN21Matmul_M256_N256_K2567kernel0EPfS0_S0__param_1];
	cvta.to.global.u64 	%rd7, %rd4;
	cvta.to.global.u64 	%rd8, %rd6;
	mov.u32 	%r12, %tid.y;
	mov.u32 	%r13, %tid.x;
	mov.u32 	%r14, %ctaid.y;
	shl.b32 	%r15, %r14, 15;
	shl.b32 	%r16, %r12, 11;
	shl.b32 	%r17, %r13, 7;
	and.b32  	%r18, %r17, 130816;
	add.s32 	%r19, %r15, %r16;
	add.s32 	%r20, %r19, %r18;
	shl.b32 	%r21, %r13, 2;
	and.b32  	%r22, %r21, 4;
	or.b32  	%r23, %r20, %r22;
	mul.wide.u32 	%rd9, %r23, 4;
	add.s64 	%rd10, %rd8, %rd9;
	ld.global.v4.f32 	{%f861, %f860, %f859, %f858}, [%rd10];
	shl.b32 	%r24, %r12, 7;
	shl.b32 	%r25, %r13, 3;
	add.s32 	%r26, %r24, %r25;
	and.b32  	%r27, %r26, 261888;
	shl.b32 	%r28, %r12, 4;
	add.s32 	%r29, %r28, %r13;
	shl.b32 	%r30, %r29, 2;
	and.b32  	%r31, %r30, 124;
	mov.u32 	%r32, %ctaid.x;
	shl.b32 	%r33, %r32, 7;
	or.b32  	%r34, %r31, %r33;
	add.s32 	%r35, %r34, %r27;
	mul.wide.u32 	%rd11, %r35, 4;
	add.s64 	%rd12, %rd7, %rd11;
	shl.b32 	%r36, %r12, 3;
	shr.u32 	%r37, %r13, 1;
	add.s32 	%r38, %r36, %r37;
	shl.b32 	%r39, %r38, 2;
	mov.u32 	%r40, _ZZN21Matmul_M256_N256_K2567kernel0EPfS0_S0_E6array0;
	add.s32 	%r41, %r40, %r39;
	ld.global.v4.f32 	{%f865, %f864, %f863, %f862}, [%rd12];
	shl.b32 	%r42, %r13, 11;
	and.b32  	%r43, %r42, 2048;
	add.s32 	%r44, %r41, %r43;
	st.shared.f32 	[%r44], %f861;
	st.shared.f32 	[%r44+512], %f860;
	st.shared.f32 	[%r44+1024], %f859;
	st.shared.f32 	[%r44+1536], %f858;
	shr.u32 	%r45, %r29, 5;
	shl.b32 	%r46, %r45, 9;
	mov.u32 	%r47, _ZZN21Matmul_M256_N256_K2567kernel0EPfS0_S0_E6array1;
	add.s32 	%r48, %r47, %r46;
	shl.b32 	%r49, %r12, 6;
	add.s32 	%r50, %r49, %r21;
	shl.b32 	%r51, %r50, 2;
	and.b32  	%r52, %r51, 496;
	add.s32 	%r53, %r48, %r52;
	st.shared.v4.f32 	[%r53], {%f865, %f864, %f863, %f862};
	bar.sync 	0;
	shr.u32 	%r54, %r13, 4;
	add.s32 	%r55, %r54, %r12;
	shl.b32 	%r56, %r55, 4;
	and.b32  	%r57, %r56, 32640;
	and.b32  	%r58, %r30, 112;
	or.b32  	%r59, %r57, %r58;
	add.s32 	%r60, %r40, %r59;
	ld.shared.v4.f32 	{%f781, %f780, %f779, %f778}, [%r60];
	and.b32  	%r61, %r29, 32640;
	or.b32  	%r62, %r61, %r58;
	add.s32 	%r63, %r62, %r40;
	ld.shared.v4.f32 	{%f777, %f776, %f775, %f774}, [%r63+256];
	shl.b32 	%r64, %r29, 1;
	and.b32  	%r65, %r64, 192;
	shl.b32 	%r66, %r13, 4;
	and.b32  	%r67, %r66, 48;
	or.b32  	%r68, %r65, %r67;
	add.s32 	%r69, %r47, %r68;
	ld.shared.v4.f32 	{%f789, %f788, %f787, %f786}, [%r69];
	ld.shared.v4.f32 	{%f785, %f784, %f783, %f782}, [%r69+256];
	add.s64 	%rd51, %rd10, 32;
	shl.b32 	%r70, %r45, 8;
	add.s32 	%r71, %r70, %r33;
	or.b32  	%r182, %r71, %r31;
	mov.f32 	%f790, 0f00000000;
	mov.b32 	%r183, 0;
	mov.f32 	%f791, %f790;
	mov.f32 	%f792, %f790;
	mov.f32 	%f793, %f790;
	mov.f32 	%f794, %f790;
	mov.f32 	%f795, %f790;
	mov.f32 	%f796, %f790;
	mov.f32 	%f797, %f790;
	mov.f32 	%f798, %f790;
	mov.f32 	%f799, %f790;
	mov.f32 	%f800, %f790;
	mov.f32 	%f801, %f790;
	mov.f32 	%f802, %f790;
	mov.f32 	%f803, %f790;
	mov.f32 	%f804, %f790;
	mov.f32 	%f805, %f790;
	mov.f32 	%f806, %f790;
	mov.f32 	%f807, %f790;
	mov.f32 	%f808, %f790;
	mov.f32 	%f809, %f790;
	mov.f32 	%f810, %f790;
	mov.f32 	%f811, %f790;
	mov.f32 	%f812, %f790;
	mov.f32 	%f813, %f790;
	mov.f32 	%f814, %f790;
	mov.f32 	%f815, %f790;
	mov.f32 	%f816, %f790;
	mov.f32 	%f817, %f790;
	mov.f32 	%f818, %f790;
	mov.f32 	%f819, %f790;
	mov.f32 	%f820, %f790;
	mov.f32 	%f821, %f790;
	mov.f32 	%f822, %f790;
	mov.f32 	%f823, %f790;
	mov.f32 	%f824, %f790;
	mov.f32 	%f825, %f790;
	mov.f32 	%f826, %f790;
	mov.f32 	%f827, %f790;
	mov.f32 	%f828, %f790;
	mov.f32 	%f829, %f790;
	mov.f32 	%f830, %f790;
	mov.f32 	%f831, %f790;
	mov.f32 	%f832, %f790;
	mov.f32 	%f833, %f790;
	mov.f32 	%f834, %f790;
	mov.f32 	%f835, %f790;
	mov.f32 	%f836, %f790;
	mov.f32 	%f837, %f790;
	mov.f32 	%f838, %f790;
	mov.f32 	%f839, %f790;
	mov.f32 	%f840, %f790;
	mov.f32 	%f841, %f790;
	mov.f32 	%f842, %f790;
	mov.f32 	%f843, %f790;
	mov.f32 	%f844, %f790;
	mov.f32 	%f845, %f790;
	mov.f32 	%f846, %f790;
	mov.f32 	%f847, %f790;
	mov.f32 	%f848, %f790;
	mov.f32 	%f849, %f790;
	mov.f32 	%f850, %f790;
	mov.f32 	%f851, %f790;
	mov.f32 	%f852, %f790;
	mov.f32 	%f853, %f790;
	mov.u32 	%r184, %r183;
$L__BB0_1:
	setp.gt.u32 	%p1, %r184, 240;
	@%p1 bra 	$L__BB0_3;
	ld.param.u64 	%rd49, [_ZN21Matmul_M256_N256_K2567kernel0EPfS0_S0__param_1];
	ld.global.v4.f32 	{%f861, %f860, %f859, %f858}, [%rd51];
	add.s32 	%r72, %r182, 2048;
	cvta.to.global.u64 	%rd13, %rd49;
	mul.wide.u32 	%rd14, %r72, 4;
	add.s64 	%rd15, %rd13, %rd14;
	ld.global.v4.f32 	{%f865, %f864, %f863, %f862}, [%rd15];
$L__BB0_3:
	shl.b32 	%r73, %r183, 12;
	and.b32  	%r74, %r73, 4096;
	mov.u32 	%r75, _ZZN21Matmul_M256_N256_K2567kernel0EPfS0_S0_E6array0;
	add.s32 	%r76, %r75, %r74;
	mov.u32 	%r77, _ZZN21Matmul_M256_N256_K2567kernel0EPfS0_S0_E6array1;
	add.s32 	%r78, %r77, %r74;
	mov.u32 	%r79, %tid.x;
	shr.u32 	%r80, %r79, 4;
	mov.u32 	%r81, %tid.y;
	add.s32 	%r82, %r80, %r81;
	shl.b32 	%r83, %r81, 4;
	add.s32 	%r84, %r83, %r79;
	shl.b32 	%r85, %r82, 4;
	and.b32  	%r86, %r85, 32640;
	shl.b32 	%r87, %r84, 2;
	and.b32  	%r88, %r87, 112;
	or.b32  	%r89, %r86, %r88;
	add.s32 	%r90, %r76, %r89;
	ld.shared.v4.f32 	{%f290, %f291, %f292, %f293}, [%r90+512];
	and.b32  	%r91, %r84, 32640;
	or.b32  	%r92, %r91, %r88;
	add.s32 	%r93, %r92, %r76;
	ld.shared.v4.f32 	{%f294, %f295, %f296, %f297}, [%r93+768];
	shl.b32 	%r94, %r84, 1;
	and.b32  	%r95, %r94, 192;
	shl.b32 	%r96, %r79, 4;
	and.b32  	%r97, %r96, 48;
	or.b32  	%r98, %r95, %r97;
	add.s32 	%r99, %r78, %r98;
	ld.shared.v4.f32 	{%f298, %f299, %f300, %f301}, [%r99+512];
	ld.shared.v4.f32 	{%f302, %f303, %f304, %f305}, [%r99+768];
	fma.rn.f32 	%f306, %f781, %f789, %f853;
	fma.rn.f32 	%f307, %f781, %f788, %f852;
	fma.rn.f32 	%f308, %f781, %f787, %f851;
	fma.rn.f32 	%f309, %f781, %f786, %f850;
	fma.rn.f32 	%f310, %f781, %f785, %f849;
	fma.rn.f32 	%f311, %f781, %f784, %f848;
	fma.rn.f32 	%f312, %f781, %f783, %f847;
	fma.rn.f32 	%f313, %f781, %f782, %f846;
	fma.rn.f32 	%f314, %f780, %f789, %f845;
	fma.rn.f32 	%f315, %f780, %f788, %f844;
	fma.rn.f32 	%f316, %f780, %f787, %f843;
	fma.rn.f32 	%f317, %f780, %f786, %f842;
	fma.rn.f32 	%f318, %f780, %f785, %f841;
	fma.rn.f32 	%f319, %f780, %f784, %f840;
	fma.rn.f32 	%f320, %f780, %f783, %f839;
	fma.rn.f32 	%f321, %f780, %f782, %f838;
	fma.rn.f32 	%f322, %f779, %f789, %f837;
	fma.rn.f32 	%f323, %f779, %f788, %f836;
	fma.rn.f32 	%f324, %f779, %f787, %f835;
	fma.rn.f32 	%f325, %f779, %f786, %f834;
	fma.rn.f32 	%f326, %f779, %f785, %f833;
	fma.rn.f32 	%f327, %f779, %f784, %f832;
	fma.rn.f32 	%f328, %f779, %f783, %f831;
	fma.rn.f32 	%f329, %f779, %f782, %f830;
	fma.rn.f32 	%f330, %f778, %f789, %f829;
	fma.rn.f32 	%f331, %f778, %f788, %f828;
	fma.rn.f32 	%f332, %f778, %f787, %f827;
	fma.rn.f32 	%f333, %f778, %f786, %f826;
	fma.rn.f32 	%f334, %f778, %f785, %f825;
	fma.rn.f32 	%f335, %f778, %f784, %f824;
	fma.rn.f32 	%f336, %f778, %f783, %f823;
	fma.rn.f32 	%f337, %f778, %f782, %f822;
	fma.rn.f32 	%f338, %f777, %f789, %f821;
	fma.rn.f32 	%f339, %f777, %f788, %f820;
	fma.rn.f32 	%f340, %f777, %f787, %f819;
	fma.rn.f32 	%f341, %f777, %f786, %f818;
	fma.rn.f32 	%f342, %f777, %f785, %f817;
	fma.rn.f32 	%f343, %f777, %f784, %f816;
	fma.rn.f32 	%f344, %f777, %f783, %f815;
	fma.rn.f32 	%f345, %f777, %f782, %f814;
	fma.rn.f32 	%f346, %f776, %f789, %f813;
	fma.rn.f32 	%f347, %f776, %f788, %f812;
	fma.rn.f32 	%f348, %f776, %f787, %f811;
	fma.rn.f32 	%f349, %f776, %f786, %f810;
	fma.rn.f32 	%f350, %f776, %f785, %f809;
	fma.rn.f32 	%f351, %f776, %f784, %f808;
	fma.rn.f32 	%f352, %f776, %f783, %f807;
	fma.rn.f32 	%f353, %f776, %f782, %f806;
	fma.rn.f32 	%f354, %f775, %f789, %f805;
	fma.rn.f32 	%f355, %f775, %f788, %f804;
	fma.rn.f32 	%f356, %f775, %f787, %f803;
	fma.rn.f32 	%f357, %f775, %f786, %f802;
	fma.rn.f32 	%f358, %f775, %f785, %f801;
	fma.rn.f32 	%f359, %f775, %f784, %f800;
	fma.rn.f32 	%f360, %f775, %f783, %f799;
	fma.rn.f32 	%f361, %f775, %f782, %f798;
	fma.rn.f32 	%f362, %f774, %f789, %f797;
	fma.rn.f32 	%f363, %f774, %f788, %f796;
	fma.rn.f32 	%f364, %f774, %f787, %f795;
	fma.rn.f32 	%f365, %f774, %f786, %f794;
	fma.rn.f32 	%f366, %f774, %f785, %f793;
	fma.rn.f32 	%f367, %f774, %f784, %f792;
	fma.rn.f32 	%f368, %f774, %f783, %f791;
	fma.rn.f32 	%f369, %f774, %f782, %f790;
	ld.shared.v4.f32 	{%f370, %f371, %f372, %f373}, [%r90+1024];
	ld.shared.v4.f32 	{%f374, %f375, %f376, %f377}, [%r93+1280];
	ld.shared.v4.f32 	{%f378, %f379, %f380, %f381}, [%r99+1024];
	ld.shared.v4.f32 	{%f382, %f383, %f384, %f385}, [%r99+1280];
	fma.rn.f32 	%f386, %f290, %f298, %f306;
	fma.rn.f32 	%f387, %f290, %f299, %f307;
	fma.rn.f32 	%f388, %f290, %f300, %f308;
	fma.rn.f32 	%f389, %f290, %f301, %f309;
	fma.rn.f32 	%f390, %f290, %f302, %f310;
	fma.rn.f32 	%f391, %f290, %f303, %f311;
	fma.rn.f32 	%f392, %f290, %f304, %f312;
	fma.rn.f32 	%f393, %f290, %f305, %f313;
	fma.rn.f32 	%f394, %f291, %f298, %f314;
	fma.rn.f32 	%f395, %f291, %f299, %f315;
	fma.rn.f32 	%f396, %f291, %f300, %f316;
	fma.rn.f32 	%f397, %f291, %f301, %f317;
	fma.rn.f32 	%f398, %f291, %f302, %f318;
	fma.rn.f32 	%f399, %f291, %f303, %f319;
	fma.rn.f32 	%f400, %f291, %f304, %f320;
	fma.rn.f32 	%f401, %f291, %f305, %f321;
	fma.rn.f32 	%f402, %f292, %f298, %f322;
	fma.rn.f32 	%f403, %f292, %f299, %f323;
	fma.rn.f32 	%f404, %f292, %f300, %f324;
	fma.rn.f32 	%f405, %f292, %f301, %f325;
	fma.rn.f32 	%f406, %f292, %f302, %f326;
	fma.rn.f32 	%f407, %f292, %f303, %f327;
	fma.rn.f32 	%f408, %f292, %f304, %f328;
	fma.rn.f32 	%f409, %f292, %f305, %f329;
	fma.rn.f32 	%f410, %f293, %f298, %f330;
	fma.rn.f32 	%f411, %f293, %f299, %f331;
	fma.rn.f32 	%f412, %f293, %f300, %f332;
	fma.rn.f32 	%f413, %f293, %f301, %f333;
	fma.rn.f32 	%f414, %f293, %f302, %f334;
	fma.rn.f32 	%f415, %f293, %f303, %f335;
	fma.rn.f32 	%f416, %f293, %f304, %f336;
	fma.rn.f32 	%f417, %f293, %f305, %f337;
	fma.rn.f32 	%f418, %f294, %f298, %f338;
	fma.rn.f32 	%f419, %f294, %f299, %f339;
	fma.rn.f32 	%f420, %f294, %f300, %f340;
	fma.rn.f32 	%f421, %f294, %f301, %f341;
	fma.rn.f32 	%f422, %f294, %f302, %f342;
	fma.rn.f32 	%f423, %f294, %f303, %f343;
	fma.rn.f32 	%f424, %f294, %f304, %f344;
	fma.rn.f32 	%f425, %f294, %f305, %f345;
	fma.rn.f32 	%f426, %f295, %f298, %f346;
	fma.rn.f32 	%f427, %f295, %f299, %f347;
	fma.rn.f32 	%f428, %f295, %f300, %f348;
	fma.rn.f32 	%f429, %f295, %f301, %f349;
	fma.rn.f32 	%f430, %f295, %f302, %f350;
	fma.rn.f32 	%f431, %f295, %f303, %f351;
	fma.rn.f32 	%f432, %f295, %f304, %f352;
	fma.rn.f32 	%f433, %f295, %f305, %f353;
	fma.rn.f32 	%f434, %f296, %f298, %f354;
	fma.rn.f32 	%f435, %f296, %f299, %f355;
	fma.rn.f32 	%f436, %f296, %f300, %f356;
	fma.rn.f32 	%f437, %f296, %f301, %f357;
	fma.rn.f32 	%f438, %f296, %f302, %f358;
	fma.rn.f32 	%f439, %f296, %f303, %f359;
	fma.rn.f32 	%f440, %f296, %f304, %f360;
	fma.rn.f32 	%f441, %f296, %f305, %f361;
	fma.rn.f32 	%f442, %f297, %f298, %f362;
	fma.rn.f32 	%f443, %f297, %f299, %f363;
	fma.rn.f32 	%f444, %f297, %f300, %f364;
	fma.rn.f32 	%f445, %f297, %f301, %f365;
	fma.rn.f32 	%f446, %f297, %f302, %f366;
	fma.rn.f32 	%f447, %f297, %f303, %f367;
	fma.rn.f32 	%f448, %f297, %f304, %f368;
	fma.rn.f32 	%f449, %f297, %f305, %f369;
	ld.shared.v4.f32 	{%f450, %f451, %f452, %f453}, [%r90+1536];
	ld.shared.v4.f32 	{%f454, %f455, %f456, %f457}, [%r93+1792];
	ld.shared.v4.f32 	{%f458, %f459, %f460, %f461}, [%r99+1536];
	ld.shared.v4.f32 	{%f462, %f463, %f464, %f465}, [%r99+1792];
	fma.rn.f32 	%f466, %f370, %f378, %f386;
	fma.rn.f32 	%f467, %f370, %f379, %f387;
	fma.rn.f32 	%f468, %f370, %f380, %f388;
	fma.rn.f32 	%f469, %f370, %f381, %f389;
	fma.rn.f32 	%f470, %f370, %f382, %f390;
	fma.rn.f32 	%f471, %f370, %f383, %f391;
	fma.rn.f32 	%f472, %f370, %f384, %f392;
	fma.rn.f32 	%f473, %f370, %f385, %f393;
	fma.rn.f32 	%f474, %f371, %f378, %f394;
	fma.rn.f32 	%f475, %f371, %f379, %f395;
	fma.rn.f32 	%f476, %f371, %f380, %f396;
	fma.rn.f32 	%f477, %f371, %f381, %f397;
	fma.rn.f32 	%f478, %f371, %f382, %f398;
	fma.rn.f32 	%f479, %f371, %f383, %f399;
	fma.rn.f32 	%f480, %f371, %f384, %f400;
	fma.rn.f32 	%f481, %f371, %f385, %f401;
	fma.rn.f32 	%f482, %f372, %f378, %f402;
	fma.rn.f32 	%f483, %f372, %f379, %f403;
	fma.rn.f32 	%f484, %f372, %f380, %f404;
	fma.rn.f32 	%f485, %f372, %f381, %f405;
	fma.rn.f32 	%f486, %f372, %f382, %f406;
	fma.rn.f32 	%f487, %f372, %f383, %f407;
	fma.rn.f32 	%f488, %f372, %f384, %f408;
	fma.rn.f32 	%f489, %f372, %f385, %f409;
	fma.rn.f32 	%f490, %f373, %f378, %f410;
	fma.rn.f32 	%f491, %f373, %f379, %f411;
	fma.rn.f32 	%f492, %f373, %f380, %f412;
	fma.rn.f32 	%f493, %f373, %f381, %f413;
	fma.rn.f32 	%f494, %f373, %f382, %f414;
	fma.rn.f32 	%f495, %f373, %f383, %f415;
	fma.rn.f32 	%f496, %f373, %f384, %f416;
	fma.rn.f32 	%f497, %f373, %f385, %f417;
	fma.rn.f32 	%f498, %f374, %f378, %f418;
	fma.rn.f32 	%f499, %f374, %f379, %f419;
	fma.rn.f32 	%f500, %f374, %f380, %f420;
	fma.rn.f32 	%f501, %f374, %f381, %f421;
	fma.rn.f32 	%f502, %f374, %f382, %f422;
	fma.rn.f32 	%f503, %f374, %f383, %f423;
	fma.rn.f32 	%f504, %f374, %f384, %f424;
	fma.rn.f32 	%f505, %f374, %f385, %f425;
	fma.rn.f32 	%f506, %f375, %f378, %f426;
	fma.rn.f32 	%f507, %f375, %f379, %f427;
	fma.rn.f32 	%f508, %f375, %f380, %f428;
	fma.rn.f32 	%f509, %f375, %f381, %f429;
	fma.rn.f32 	%f510, %f375, %f382, %f430;
	fma.rn.f32 	%f511, %f375, %f383, %f431;
	fma.rn.f32 	%f512, %f375, %f384, %f432;
	fma.rn.f32 	%f513, %f375, %f385, %f433;
	fma.rn.f32 	%f514, %f376, %f378, %f434;
	fma.rn.f32 	%f515, %f376, %f379, %f435;
	fma.rn.f32 	%f516, %f376, %f380, %f436;
	fma.rn.f32 	%f517, %f376, %f381, %f437;
	fma.rn.f32 	%f518, %f376, %f382, %f438;
	fma.rn.f32 	%f519, %f376, %f383, %f439;
	fma.rn.f32 	%f520, %f376, %f384, %f440;
	fma.rn.f32 	%f521, %f376, %f385, %f441;
	fma.rn.f32 	%f522, %f377, %f378, %f442;
	fma.rn.f32 	%f523, %f377, %f379, %f443;
	fma.rn.f32 	%f524, %f377, %f380, %f444;
	fma.rn.f32 	%f525, %f377, %f381, %f445;
	fma.rn.f32 	%f526, %f377, %f382, %f446;
	fma.rn.f32 	%f527, %f377, %f383, %f447;
	fma.rn.f32 	%f528, %f377, %f384, %f448;
	fma.rn.f32 	%f529, %f377, %f385, %f449;
	ld.shared.v4.f32 	{%f530, %f531, %f532, %f533}, [%r90+2048];
	ld.shared.v4.f32 	{%f534, %f535, %f536, %f537}, [%r93+2304];
	ld.shared.v4.f32 	{%f538, %f539, %f540, %f541}, [%r99+2048];
	ld.shared.v4.f32 	{%f542, %f543, %f544, %f545}, [%r99+2304];
	fma.rn.f32 	%f546, %f450, %f458, %f466;
	fma.rn.f32 	%f547, %f450, %f459, %f467;
	fma.rn.f32 	%f548, %f450, %f460, %f468;
	fma.rn.f32 	%f549, %f450, %f461, %f469;
	fma.rn.f32 	%f550, %f450, %f462, %f470;
	fma.rn.f32 	%f551, %f450, %f463, %f471;
	fma.rn.f32 	%f552, %f450, %f464, %f472;
	fma.rn.f32 	%f553, %f450, %f465, %f473;
	fma.rn.f32 	%f554, %f451, %f458, %f474;
	fma.rn.f32 	%f555, %f451, %f459, %f475;
	fma.rn.f32 	%f556, %f451, %f460, %f476;
	fma.rn.f32 	%f557, %f451, %f461, %f477;
	fma.rn.f32 	%f558, %f451, %f462, %f478;
	fma.rn.f32 	%f559, %f451, %f463, %f479;
	fma.rn.f32 	%f560, %f451, %f464, %f480;
	fma.rn.f32 	%f561, %f451, %f465, %f481;
	fma.rn.f32 	%f562, %f452, %f458, %f482;
	fma.rn.f32 	%f563, %f452, %f459, %f483;
	fma.rn.f32 	%f564, %f452, %f460, %f484;
	fma.rn.f32 	%f565, %f452, %f461, %f485;
	fma.rn.f32 	%f566, %f452, %f462, %f486;
	fma.rn.f32 	%f567, %f452, %f463, %f487;
	fma.rn.f32 	%f568, %f452, %f464, %f488;
	fma.rn.f32 	%f569, %f452, %f465, %f489;
	fma.rn.f32 	%f570, %f453, %f458, %f490;
	fma.rn.f32 	%f571, %f453, %f459, %f491;
	fma.rn.f32 	%f572, %f453, %f460, %f492;
	fma.rn.f32 	%f573, %f453, %f461, %f493;
	fma.rn.f32 	%f574, %f453, %f462, %f494;
	fma.rn.f32 	%f575, %f453, %f463, %f495;
	fma.rn.f32 	%f576, %f453, %f464, %f496;
	fma.rn.f32 	%f577, %f453, %f465, %f497;
	fma.rn.f32 	%f578, %f454, %f458, %f498;
	fma.rn.f32 	%f579, %f454, %f459, %f499;
	fma.rn.f32 	%f580, %f454, %f460, %f500;
	fma.rn.f32 	%f581, %f454, %f461, %f501;
	fma.rn.f32 	%f582, %f454, %f462, %f502;
	fma.rn.f32 	%f583, %f454, %f463, %f503;
	fma.rn.f32 	%f584, %f454, %f464, %f504;
	fma.rn.f32 	%f585, %f454, %f465, %f505;
	fma.rn.f32 	%f586, %f455, %f458, %f506;
	fma.rn.f32 	%f587, %f455, %f459, %f507;
	fma.rn.f32 	%f588, %f455, %f460, %f508;
	fma.rn.f32 	%f589, %f455, %f461, %f509;
	fma.rn.f32 	%f590, %f455, %f462, %f510;
	fma.rn.f32 	%f591, %f455, %f463, %f511;
	fma.rn.f32 	%f592, %f455, %f464, %f512;
	fma.rn.f32 	%f593, %f455, %f465, %f513;
	fma.rn.f32 	%f594, %f456, %f458, %f514;
	fma.rn.f32 	%f595, %f456, %f459, %f515;
	fma.rn.f32 	%f596, %f456, %f460, %f516;
	fma.rn.f32 	%f597, %f456, %f461, %f517;
	fma.rn.f32 	%f598, %f456, %f462, %f518;
	fma.rn.f32 	%f599, %f456, %f463, %f519;
	fma.rn.f32 	%f600, %f456, %f464, %f520;
	fma.rn.f32 	%f601, %f456, %f465, %f521;
	fma.rn.f32 	%f602, %f457, %f458, %f522;
	fma.rn.f32 	%f603, %f457, %f459, %f523;
	fma.rn.f32 	%f604, %f457, %f460, %f524;
	fma.rn.f32 	%f605, %f457, %f461, %f525;
	fma.rn.f32 	%f606, %f457, %f462, %f526;
	fma.rn.f32 	%f607, %f457, %f463, %f527;
	fma.rn.f32 	%f608, %f457, %f464, %f528;
	fma.rn.f32 	%f609, %f457, %f465, %f529;
	ld.shared.v4.f32 	{%f610, %f611, %f612, %f613}, [%r90+2560];
	ld.shared.v4.f32 	{%f614, %f615, %f616, %f617}, [%r93+2816];
	ld.shared.v4.f32 	{%f618, %f619, %f620, %f621}, [%r99+2560];
	ld.shared.v4.f32 	{%f622, %f623, %f624, %f625}, [%r99+2816];
	fma.rn.f32 	%f626, %f530, %f538, %f546;
	fma.rn.f32 	%f627, %f530, %f539, %f547;
	fma.rn.f32 	%f628, %f530, %f540, %f548;
	fma.rn.f32 	%f629, %f530, %f541, %f549;
	fma.rn.f32 	%f630, %f530, %f542, %f550;
	fma.rn.f32 	%f631, %f530, %f543, %f551;
	fma.rn.f32 	%f632, %f530, %f544, %f552;
	fma.rn.f32 	%f633, %f530, %f545, %f553;
	fma.rn.f32 	%f634, %f531, %f538, %f554;
	fma.rn.f32 	%f635, %f531, %f539, %f555;
	fma.rn.f32 	%f636, %f531, %f540, %f556;
	fma.rn.f32 	%f637, %f531, %f541, %f557;
	fma.rn.f32 	%f638, %f531, %f542, %f558;
	fma.rn.f32 	%f639, %f531, %f543, %f559;
	fma.rn.f32 	%f640, %f531, %f544, %f560;
	fma.rn.f32 	%f641, %f531, %f545, %f561;
	fma.rn.f32 	%f642, %f532, %f538, %f562;
	fma.rn.f32 	%f643, %f532, %f539, %f563;
	fma.rn.f32 	%f644, %f532, %f540, %f564;
	fma.rn.f32 	%f645, %f532, %f541, %f565;
	fma.rn.f32 	%f646, %f532, %f542, %f566;
	fma.rn.f32 	%f647, %f532, %f543, %f567;
	fma.rn.f32 	%f648, %f532, %f544, %f568;
	fma.rn.f32 	%f649, %f532, %f545, %f569;
	fma.rn.f32 	%f650, %f533, %f538, %f570;
	fma.rn.f32 	%f651, %f533, %f539, %f571;
	fma.rn.f32 	%f652, %f533, %f540, %f572;
	fma.rn.f32 	%f653, %f533, %f541, %f573;
	fma.rn.f32 	%f654, %f533, %f542, %f574;
	fma.rn.f32 	%f655, %f533, %f543, %f575;
	fma.rn.f32 	%f656, %f533, %f544, %f576;
	fma.rn.f32 	%f657, %f533, %f545, %f577;
	fma.rn.f32 	%f658, %f534, %f538, %f578;
	fma.rn.f32 	%f659, %f534, %f539, %f579;
	fma.rn.f32 	%f660, %f534, %f540, %f580;
	fma.rn.f32 	%f661, %f534, %f541, %f581;
	fma.rn.f32 	%f662, %f534, %f542, %f582;
	fma.rn.f32 	%f663, %f534, %f543, %f583;
	fma.rn.f32 	%f664, %f534, %f544, %f584;
	fma.rn.f32 	%f665, %f534, %f545, %f585;
	fma.rn.f32 	%f666, %f535, %f538, %f586;
	fma.rn.f32 	%f667, %f535, %f539, %f587;
	fma.rn.f32 	%f668, %f535, %f540, %f588;
	fma.rn.f32 	%f669, %f535, %f541, %f589;
	fma.rn.f32 	%f670, %f535, %f542, %f590;
	fma.rn.f32 	%f671, %f535, %f543, %f591;
	fma.rn.f32 	%f672, %f535, %f544, %f592;
	fma.rn.f32 	%f673, %f535, %f545, %f593;
	fma.rn.f32 	%f674, %f536, %f538, %f594;
	fma.rn.f32 	%f675, %f536, %f539, %f595;
	fma.rn.f32 	%f676, %f536, %f540, %f596;
	fma.rn.f32 	%f677, %f536, %f541, %f597;
	fma.rn.f32 	%f678, %f536, %f542, %f598;
	fma.rn.f32 	%f679, %f536, %f543, %f599;
	fma.rn.f32 	%f680, %f536, %f544, %f600;
	fma.rn.f32 	%f681, %f536, %f545, %f601;
	fma.rn.f32 	%f682, %f537, %f538, %f602;
	fma.rn.f32 	%f683, %f537, %f539, %f603;
	fma.rn.f32 	%f684, %f537, %f540, %f604;
	fma.rn.f32 	%f685, %f537, %f541, %f605;
	fma.rn.f32 	%f686, %f537, %f542, %f606;
	fma.rn.f32 	%f687, %f537, %f543, %f607;
	fma.rn.f32 	%f688, %f537, %f544, %f608;
	fma.rn.f32 	%f689, %f537, %f545, %f609;
	ld.shared.v4.f32 	{%f690, %f691, %f692, %f693}, [%r90+3072];
	ld.shared.v4.f32 	{%f694, %f695, %f696, %f697}, [%r93+3328];
	ld.shared.v4.f32 	{%f698, %f699, %f700, %f701}, [%r99+3072];
	ld.shared.v4.f32 	{%f702, %f703, %f704, %f705}, [%r99+3328];
	fma.rn.f32 	%f706, %f610, %f618, %f626;
	fma.rn.f32 	%f707, %f610, %f619, %f627;
	fma.rn.f32 	%f708, %f610, %f620, %f628;
	fma.rn.f32 	%f709, %f610, %f621, %f629;
	fma.rn.f32 	%f710, %f610, %f622, %f630;
	fma.rn.f32 	%f711, %f610, %f623, %f631;
	fma.rn.f32 	%f712, %f610, %f624, %f632;
	fma.rn.f32 	%f713, %f610, %f625, %f633;
	fma.rn.f32 	%f714, %f611, %f618, %f634;
	fma.rn.f32 	%f715, %f611, %f619, %f635;
	fma.rn.f32 	%f716, %f611, %f620, %f636;
	fma.rn.f32 	%f717, %f611, %f621, %f637;
	fma.rn.f32 	%f718, %f611, %f622, %f638;
	fma.rn.f32 	%f719, %f611, %f623, %f639;
	fma.rn.f32 	%f720, %f611, %f624, %f640;
	fma.rn.f32 	%f721, %f611, %f625, %f641;
	fma.rn.f32 	%f722, %f612, %f618, %f642;
	fma.rn.f32 	%f723, %f612, %f619, %f643;
	fma.rn.f32 	%f724, %f612, %f620, %f644;
	fma.rn.f32 	%f725, %f612, %f621, %f645;
	fma.rn.f32 	%f726, %f612, %f622, %f646;
	fma.rn.f32 	%f727, %f612, %f623, %f647;
	fma.rn.f32 	%f728, %f612, %f624, %f648;
	fma.rn.f32 	%f729, %f612, %f625, %f649;
	fma.rn.f32 	%f730, %f613, %f618, %f650;
	fma.rn.f32 	%f731, %f613, %f619, %f651;
	fma.rn.f32 	%f732, %f613, %f620, %f652;
	fma.rn.f32 	%f733, %f613, %f621, %f653;
	fma.rn.f32 	%f734, %f613, %f622, %f654;
	fma.rn.f32 	%f735, %f613, %f623, %f655;
	fma.rn.f32 	%f736, %f613, %f624, %f656;
	fma.rn.f32 	%f737, %f613, %f625, %f657;
	fma.rn.f32 	%f738, %f614, %f618, %f658;
	fma.rn.f32 	%f739, %f614, %f619, %f659;
	fma.rn.f32 	%f740, %f614, %f620, %f660;
	fma.rn.f32 	%f741, %f614, %f621, %f661;
	fma.rn.f32 	%f742, %f614, %f622, %f662;
	fma.rn.f32 	%f743, %f614, %f623, %f663;
	fma.rn.f32 	%f744, %f614, %f624, %f664;
	fma.rn.f32 	%f745, %f614, %f625, %f665;
	fma.rn.f32 	%f746, %f615, %f618, %f666;
	fma.rn.f32 	%f747, %f615, %f619, %f667;
	fma.rn.f32 	%f748, %f615, %f620, %f668;
	fma.rn.f32 	%f749, %f615, %f621, %f669;
	fma.rn.f32 	%f750, %f615, %f622, %f670;
	fma.rn.f32 	%f751, %f615, %f623, %f671;
	fma.rn.f32 	%f752, %f615, %f624, %f672;
	fma.rn.f32 	%f753, %f615, %f625, %f673;
	fma.rn.f32 	%f754, %f616, %f618, %f674;
	fma.rn.f32 	%f755, %f616, %f619, %f675;
	fma.rn.f32 	%f756, %f616, %f620, %f676;
	fma.rn.f32 	%f757, %f616, %f621, %f677;
	fma.rn.f32 	%f758, %f616, %f622, %f678;
	fma.rn.f32 	%f759, %f616, %f623, %f679;
	fma.rn.f32 	%f760, %f616, %f624, %f680;
	fma.rn.f32 	%f761, %f616, %f625, %f681;
	fma.rn.f32 	%f762, %f617, %f618, %f682;
	fma.rn.f32 	%f763, %f617, %f619, %f683;
	fma.rn.f32 	%f764, %f617, %f620, %f684;
	fma.rn.f32 	%f765, %f617, %f621, %f685;
	fma.rn.f32 	%f766, %f617, %f622, %f686;
	fma.rn.f32 	%f767, %f617, %f623, %f687;
	fma.rn.f32 	%f768, %f617, %f624, %f688;
	fma.rn.f32 	%f769, %f617, %f625, %f689;
	ld.shared.v4.f32 	{%f132, %f131, %f130, %f129}, [%r90+3584];
	ld.shared.v4.f32 	{%f136, %f135, %f134, %f133}, [%r93+3840];
	ld.shared.v4.f32 	{%f140, %f139, %f138, %f137}, [%r99+3584];
	ld.shared.v4.f32 	{%f144, %f143, %f142, %f141}, [%r99+3840];
	fma.rn.f32 	%f145, %f690, %f698, %f706;
	fma.rn.f32 	%f146, %f690, %f699, %f707;
	fma.rn.f32 	%f147, %f690, %f700, %f708;
	fma.rn.f32 	%f148, %f690, %f701, %f709;
	fma.rn.f32 	%f149, %f690, %f702, %f710;
	fma.rn.f32 	%f150, %f690, %f703, %f711;
	fma.rn.f32 	%f151, %f690, %f704, %f712;
	fma.rn.f32 	%f152, %f690, %f705, %f713;
	fma.rn.f32 	%f153, %f691, %f698, %f714;
	fma.rn.f32 	%f154, %f691, %f699, %f715;
	fma.rn.f32 	%f155, %f691, %f700, %f716;
	fma.rn.f32 	%f156, %f691, %f701, %f717;
	fma.rn.f32 	%f157, %f691, %f702, %f718;
	fma.rn.f32 	%f158, %f691, %f703, %f719;
	fma.rn.f32 	%f159, %f691, %f704, %f720;
	fma.rn.f32 	%f160, %f691, %f705, %f721;
	fma.rn.f32 	%f161, %f692, %f698, %f722;
	fma.rn.f32 	%f162, %f692, %f699, %f723;
	fma.rn.f32 	%f163, %f692, %f700, %f724;
	fma.rn.f32 	%f164, %f692, %f701, %f725;
	fma.rn.f32 	%f165, %f692, %f702, %f726;
	fma.rn.f32 	%f166, %f692, %f703, %f727;
	fma.rn.f32 	%f167, %f692, %f704, %f728;
	fma.rn.f32 	%f168, %f692, %f705, %f729;
	fma.rn.f32 	%f169, %f693, %f698, %f730;
	fma.rn.f32 	%f170, %f693, %f699, %f731;
	fma.rn.f32 	%f171, %f693, %f700, %f732;
	fma.rn.f32 	%f172, %f693, %f701, %f733;
	fma.rn.f32 	%f173, %f693, %f702, %f734;
	fma.rn.f32 	%f174, %f693, %f703, %f735;
	fma.rn.f32 	%f175, %f693, %f704, %f736;
	fma.rn.f32 	%f176, %f693, %f705, %f737;
	fma.rn.f32 	%f177, %f694, %f698, %f738;
	fma.rn.f32 	%f178, %f694, %f699, %f739;
	fma.rn.f32 	%f179, %f694, %f700, %f740;
	fma.rn.f32 	%f180, %f694, %f701, %f741;
	fma.rn.f32 	%f181, %f694, %f702, %f742;
	fma.rn.f32 	%f182, %f694, %f703, %f743;
	fma.rn.f32 	%f183, %f694, %f704, %f744;
	fma.rn.f32 	%f184, %f694, %f705, %f745;
	fma.rn.f32 	%f185, %f695, %f698, %f746;
	fma.rn.f32 	%f186, %f695, %f699, %f747;
	fma.rn.f32 	%f187, %f695, %f700, %f748;
	fma.rn.f32 	%f188, %f695, %f701, %f749;
	fma.rn.f32 	%f189, %f695, %f702, %f750;
	fma.rn.f32 	%f190, %f695, %f703, %f751;
	fma.rn.f32 	%f191, %f695, %f704, %f752;
	fma.rn.f32 	%f192, %f695, %f705, %f753;
	fma.rn.f32 	%f193, %f696, %f698, %f754;
	fma.rn.f32 	%f194, %f696, %f699, %f755;
	fma.rn.f32 	%f195, %f696, %f700, %f756;
	fma.rn.f32 	%f196, %f696, %f701, %f757;
	fma.rn.f32 	%f197, %f696, %f702, %f758;
	fma.rn.f32 	%f198, %f696, %f703, %f759;
	fma.rn.f32 	%f199, %f696, %f704, %f760;
	fma.rn.f32 	%f200, %f696, %f705, %f761;
	fma.rn.f32 	%f201, %f697, %f698, %f762;
	fma.rn.f32 	%f202, %f697, %f699, %f763;
	fma.rn.f32 	%f203, %f697, %f700, %f764;
	fma.rn.f32 	%f204, %f697, %f701, %f765;
	fma.rn.f32 	%f205, %f697, %f702, %f766;
	fma.rn.f32 	%f206, %f697, %f703, %f767;
	fma.rn.f32 	%f207, %f697, %f704, %f768;
	fma.rn.f32 	%f208, %f697, %f705, %f769;
	@%p1 bra 	$L__BB0_5;
	mov.u32 	%r100, %tid.y;
	shl.b32 	%r101, %r100, 3;
	mov.u32 	%r102, %tid.x;
	shr.u32 	%r103, %r102, 1;
	add.s32 	%r104, %r101, %r103;
	shl.b32 	%r105, %r104, 2;
	mov.u32 	%r106, _ZZN21Matmul_M256_N256_K2567kernel0EPfS0_S0_E6array0;
	add.s32 	%r107, %r106, %r105;
	shl.b32 	%r108, %r183, 12;
	not.b32 	%r109, %r108;
	and.b32  	%r110, %r109, 4096;
	add.s32 	%r111, %r107, %r110;
	shl.b32 	%r112, %r102, 2;
	shl.b32 	%r113, %r102, 11;
	and.b32  	%r114, %r113, 2048;
	add.s32 	%r115, %r111, %r114;
	st.shared.f32 	[%r115], %f861;
	st.shared.f32 	[%r115+512], %f860;
	st.shared.f32 	[%r115+1024], %f859;
	st.shared.f32 	[%r115+1536], %f858;
	shl.b32 	%r116, %r100, 4;
	add.s32 	%r117, %r116, %r102;
	shl.b32 	%r118, %r117, 4;
	and.b32  	%r119, %r118, 523776;
	mov.u32 	%r120, _ZZN21Matmul_M256_N256_K2567kernel0EPfS0_S0_E6array1;
	add.s32 	%r121, %r120, %r119;
	shl.b32 	%r122, %r100, 6;
	add.s32 	%r123, %r122, %r112;
	shl.b32 	%r124, %r123, 2;
	and.b32  	%r125, %r124, 496;
	add.s32 	%r126, %r121, %r125;
	add.s32 	%r127, %r126, %r110;
	st.shared.v4.f32 	[%r127], {%f865, %f864, %f863, %f862};
	bar.sync 	0;
$L__BB0_5:
	fma.rn.f32 	%f853, %f132, %f140, %f145;
	fma.rn.f32 	%f852, %f132, %f139, %f146;
	fma.rn.f32 	%f851, %f132, %f138, %f147;
	fma.rn.f32 	%f850, %f132, %f137, %f148;
	fma.rn.f32 	%f849, %f132, %f144, %f149;
	fma.rn.f32 	%f848, %f132, %f143, %f150;
	fma.rn.f32 	%f847, %f132, %f142, %f151;
	fma.rn.f32 	%f846, %f132, %f141, %f152;
	fma.rn.f32 	%f845, %f131, %f140, %f153;
	fma.rn.f32 	%f844, %f131, %f139, %f154;
	fma.rn.f32 	%f843, %f131, %f138, %f155;
	fma.rn.f32 	%f842, %f131, %f137, %f156;
	fma.rn.f32 	%f841, %f131, %f144, %f157;
	fma.rn.f32 	%f840, %f131, %f143, %f158;
	fma.rn.f32 	%f839, %f131, %f142, %f159;
	fma.rn.f32 	%f838, %f131, %f141, %f160;
	fma.rn.f32 	%f837, %f130, %f140, %f161;
	fma.rn.f32 	%f836, %f130, %f139, %f162;
	fma.rn.f32 	%f835, %f130, %f138, %f163;
	fma.rn.f32 	%f834, %f130, %f137, %f164;
	fma.rn.f32 	%f833, %f130, %f144, %f165;
	fma.rn.f32 	%f832, %f130, %f143, %f166;
	fma.rn.f32 	%f831, %f130, %f142, %f167;
	fma.rn.f32 	%f830, %f130, %f141, %f168;
	fma.rn.f32 	%f829, %f129, %f140, %f169;
	fma.rn.f32 	%f828, %f129, %f139, %f170;
	fma.rn.f32 	%f827, %f129, %f138, %f171;
	fma.rn.f32 	%f826, %f129, %f137, %f172;
	fma.rn.f32 	%f825, %f129, %f144, %f173;
	fma.rn.f32 	%f824, %f129, %f143, %f174;
	fma.rn.f32 	%f823, %f129, %f142, %f175;
	fma.rn.f32 	%f822, %f129, %f141, %f176;
	fma.rn.f32 	%f821, %f136, %f140, %f177;
	fma.rn.f32 	%f820, %f136, %f139, %f178;
	fma.rn.f32 	%f819, %f136, %f138, %f179;
	fma.rn.f32 	%f818, %f136, %f137, %f180;
	fma.rn.f32 	%f817, %f136, %f144, %f181;
	fma.rn.f32 	%f816, %f136, %f143, %f182;
	fma.rn.f32 	%f815, %f136, %f142, %f183;
	fma.rn.f32 	%f814, %f136, %f141, %f184;
	fma.rn.f32 	%f813, %f135, %f140, %f185;
	fma.rn.f32 	%f812, %f135, %f139, %f186;
	fma.rn.f32 	%f811, %f135, %f138, %f187;
	fma.rn.f32 	%f810, %f135, %f137, %f188;
	fma.rn.f32 	%f809, %f135, %f144, %f189;
	fma.rn.f32 	%f808, %f135, %f143, %f190;
	fma.rn.f32 	%f807, %f135, %f142, %f191;
	fma.rn.f32 	%f806, %f135, %f141, %f192;
	fma.rn.f32 	%f805, %f134, %f140, %f193;
	fma.rn.f32 	%f804, %f134, %f139, %f194;
	fma.rn.f32 	%f803, %f134, %f138, %f195;
	fma.rn.f32 	%f802, %f134, %f137, %f196;
	fma.rn.f32 	%f801, %f134, %f144, %f197;
	fma.rn.f32 	%f800, %f134, %f143, %f198;
	fma.rn.f32 	%f799, %f134, %f142, %f199;
	fma.rn.f32 	%f798, %f134, %f141, %f200;
	fma.rn.f32 	%f797, %f133, %f140, %f201;
	fma.rn.f32 	%f796, %f133, %f139, %f202;
	fma.rn.f32 	%f795, %f133, %f138, %f203;
	fma.rn.f32 	%f794, %f133, %f137, %f204;
	fma.rn.f32 	%f793, %f133, %f144, %f205;
	fma.rn.f32 	%f792, %f133, %f143, %f206;
	fma.rn.f32 	%f791, %f133, %f142, %f207;
	fma.rn.f32 	%f790, %f133, %f141, %f208;
	shl.b32 	%r128, %r183, 12;
	not.b32 	%r129, %r128;
	and.b32  	%r130, %r129, 4096;
	mov.u32 	%r131, _ZZN21Matmul_M256_N256_K2567kernel0EPfS0_S0_E6array1;
	add.s32 	%r132, %r131, %r130;
	mov.u32 	%r133, %tid.y;
	shl.b32 	%r134, %r133, 4;
	mov.u32 	%r135, %tid.x;
	add.s32 	%r136, %r134, %r135;
	cvt.u16.u32 	%rs1, %r135;
	cvt.u16.u32 	%rs2, %r134;
	add.s16 	%rs3, %rs2, %rs1;
	shr.u16 	%rs4, %rs3, 1;
	cvt.u32.u16 	%r137, %rs4;
	and.b32  	%r138, %r137, 48;
	shl.b32 	%r139, %r135, 2;
	and.b32  	%r140, %r139, 12;
	or.b32  	%r5, %r138, %r140;
	shl.b32 	%r141, %r5, 2;
	add.s32 	%r142, %r132, %r141;
	ld.shared.v4.f32 	{%f789, %f788, %f787, %f786}, [%r142];
	ld.shared.v4.f32 	{%f785, %f784, %f783, %f782}, [%r142+256];
	mov.u32 	%r143, _ZZN21Matmul_M256_N256_K2567kernel0EPfS0_S0_E6array0;
	add.s32 	%r144, %r143, %r130;
	shr.u32 	%r145, %r135, 4;
	add.s32 	%r146, %r145, %r133;
	shl.b32 	%r147, %r146, 2;
	and.b32  	%r148, %r147, 8160;
	and.b32  	%r149, %r136, 28;
	or.b32  	%r6, %r148, %r149;
	shl.b32 	%r150, %r6, 2;
	add.s32 	%r151, %r144, %r150;
	ld.shared.v4.f32 	{%f781, %f780, %f779, %f778}, [%r151];
	shr.u32 	%r152, %r136, 2;
	and.b32  	%r153, %r152, 8160;
	or.b32  	%r154, %r153, %r149;
	add.s32 	%r7, %r154, 64;
	shl.b32 	%r155, %r7, 2;
	add.s32 	%r156, %r144, %r155;
	ld.shared.v4.f32 	{%f777, %f776, %f775, %f774}, [%r156];
	add.s32 	%r8, %r184, 8;
	add.s64 	%rd51, %rd51, 32;
	add.s32 	%r183, %r183, 1;
	add.s32 	%r182, %r182, 2048;
	setp.lt.u32 	%p3, %r184, 248;
	mov.u32 	%r184, %r8;
	@%p3 bra 	$L__BB0_1;
	ld.param.u64 	%rd50, [_ZN21Matmul_M256_N256_K2567kernel0EPfS0_S0__param_2];
	cvta.to.global.u64 	%rd16, %rd50;
	mov.u32 	%r157, %ctaid.y;
	shl.b32 	%r158, %r157, 7;
	add.s32 	%r159, %r6, %r158;
	mov.u32 	%r160, %ctaid.x;
	shl.b32 	%r161, %r160, 7;
	or.b32  	%r162, %r161, %r5;
	shl.b32 	%r163, %r159, 8;
	add.s32 	%r164, %r163, %r162;
	mul.wide.u32 	%rd17, %r164, 4;
	add.s64 	%rd18, %rd16, %rd17;
	st.global.v4.f32 	[%rd18], {%f853, %f852, %f851, %f850};
	add.s32 	%r165, %r164, 256;
	mul.wide.u32 	%rd19, %r165, 4;
	add.s64 	%rd20, %rd16, %rd19;
	st.global.v4.f32 	[%rd20], {%f845, %f844, %f843, %f842};
	add.s32 	%r166, %r164, 512;
	mul.wide.u32 	%rd21, %r166, 4;
	add.s64 	%rd22, %rd16, %rd21;
	st.global.v4.f32 	[%rd22], {%f837, %f836, %f835, %f834};
	add.s32 	%r167, %r164, 768;
	mul.wide.u32 	%rd23, %r167, 4;
	add.s64 	%rd24, %rd16, %rd23;
	st.global.v4.f32 	[%rd24], {%f829, %f828, %f827, %f826};
	or.b32  	%r168, %r164, 64;
	mul.wide.u32 	%rd25, %r168, 4;
	add.s64 	%rd26, %rd16, %rd25;
	st.global.v4.f32 	[%rd26], {%f849, %f848, %f847, %f846};
	add.s32 	%r169, %r164, 320;
	mul.wide.u32 	%rd27, %r169, 4;
	add.s64 	%rd28, %rd16, %rd27;
	st.global.v4.f32 	[%rd28], {%f841, %f840, %f839, %f838};
	add.s32 	%r170, %r164, 576;
	mul.wide.u32 	%rd29, %r170, 4;
	add.s64 	%rd30, %rd16, %rd29;
	st.global.v4.f32 	[%rd30], {%f833, %f832, %f831, %f830};
	add.s32 	%r171, %r164, 832;
	mul.wide.u32 	%rd31, %r171, 4;
	add.s64 	%rd32, %rd16, %rd31;
	st.global.v4.f32 	[%rd32], {%f825, %f824, %f823, %f822};
	add.s32 	%r172, %r7, %r158;
	shl.b32 	%r173, %r172, 8;
	add.s32 	%r174, %r173, %r162;
	mul.wide.u32 	%rd33, %r174, 4;
	add.s64 	%rd34, %rd16, %rd33;
	st.global.v4.f32 	[%rd34], {%f821, %f820, %f819, %f818};
	add.s32 	%r175, %r174, 256;
	mul.wide.u32 	%rd35, %r175, 4;
	add.s64 	%rd36, %rd16, %rd35;
	st.global.v4.f32 	[%rd36], {%f813, %f812, %f811, %f810};
	add.s32 	%r176, %r174, 512;
	mul.wide.u32 	%rd37, %r176, 4;
	add.s64 	%rd38, %rd16, %rd37;
	st.global.v4.f32 	[%rd38], {%f805, %f804, %f803, %f802};
	add.s32 	%r177, %r174, 768;
	mul.wide.u32 	%rd39, %r177, 4;
	add.s64 	%rd40, %rd16, %rd39;
	st.global.v4.f32 	[%rd40], {%f797, %f796, %f795, %f794};
	or.b32  	%r178, %r174, 64;
	mul.wide.u32 	%rd41, %r178, 4;
	add.s64 	%rd42, %rd16, %rd41;
	st.global.v4.f32 	[%rd42], {%f817, %f816, %f815, %f814};
	add.s32 	%r179, %r174, 320;
	mul.wide.u32 	%rd43, %r179, 4;
	add.s64 	%rd44, %rd16, %rd43;
	st.global.v4.f32 	[%rd44], {%f809, %f808, %f807, %f806};
	add.s32 	%r180, %r174, 576;
	mul.wide.u32 	%rd45, %r180, 4;
	add.s64 	%rd46, %rd16, %rd45;
	st.global.v4.f32 	[%rd46], {%f801, %f800, %f799, %f798};
	add.s32 	%r181, %r174, 832;
	mul.wide.u32 	%rd47, %r181, 4;
	add.s64 	%rd48, %rd16, %rd47;
	st.global.v4.f32 	[%rd48], {%f793, %f792, %f791, %f790};
	ret;

}


// ===== COMPILED SASS (sm_100) =====

	.target	sm_100

	.elftype	@"ET_EXEC"


//--------------------- .note.nv.tkinfo           --------------------------
	.section	.note.nv.tkinfo,"",@"SHT_NOTE"
	.sectionflags	@"SHF_NOTE_NV_TKINFO"
	.tkinfo
        /*0018*/ 	.word	0x00000002
        /*0030*/ 	.string	""
        /*0030*/ 	.string	"ptxas"
        /*0030*/ 	.string	"Cuda compilation tools, release 13.0, V13.0.88"
        /*0030*/ 	.string	"Build cuda_13.0.r13.0/compiler.36424714_0"
        /*0030*/ 	.string	"-arch sm_100 -m 64 "



//--------------------- .note.nv.cuinfo           --------------------------
	.section	.note.nv.cuinfo,"",@"SHT_NOTE"
	.sectionflags	@"SHF_NOTE_NV_CUINFO"
        /*0018*/ 	.short	0x0002
        /*001a*/ 	.short	0x0064
        /*001c*/ 	.short	0x0082
	.zero		2


//--------------------- .nv.info                  --------------------------
	.section	.nv.info,"",@"SHT_CUDA_INFO"
	.align	4


	//----- nvinfo : EIATTR_REGCOUNT
	.align		4
        /*0000*/ 	.byte	0x04, 0x2f
        /*0002*/ 	.short	(.L_1 - .L_0)
	.align		4
.L_0:
        /*0004*/ 	.word	index@(_ZN21Matmul_M256_N256_K2567kernel0EPfS0_S0_)
        /*0008*/ 	.word	0x0000008d


	//----- nvinfo : EIATTR_FRAME_SIZE
	.align		4
.L_1:
        /*000c*/ 	.byte	0x04, 0x11
        /*000e*/ 	.short	(.L_3 - .L_2)
	.align		4
.L_2:
        /*0010*/ 	.word	index@(_ZN21Matmul_M256_N256_K2567kernel0EPfS0_S0_)
        /*0014*/ 	.word	0x00000000


	//----- nvinfo : EIATTR_MIN_STACK_SIZE
	.align		4
.L_3:
        /*0018*/ 	.byte	0x04, 0x12
        /*001a*/ 	.short	(.L_5 - .L_4)
	.align		4
.L_4:
        /*001c*/ 	.word	index@(_ZN21Matmul_M256_N256_K2567kernel0EPfS0_S0_)
        /*0020*/ 	.word	0x00000000
.L_5:


//--------------------- .nv.compat                --------------------------
	.section	.nv.compat,"",@"SHT_CUDA_COMPAT_INFO"
	.align	4
        /*0000*/ 	.byte	0x02, 0x09, 0x00, 0x00, 0x02, 0x02, 0x01, 0x00, 0x02, 0x05, 0x05, 0x00, 0x03, 0x07, 0x01, 0x01
        /*0010*/ 	.byte	0x02, 0x03, 0x00, 0x00, 0x02, 0x06, 0x01, 0x00, 0x04, 0x0b, 0x08, 0x00, 0x09, 0x00, 0x00, 0x00
        /*0020*/ 	.byte	0x00, 0x00, 0x00, 0x00


//--------------------- .nv.info._ZN21Matmul_M256_N256_K2567kernel0EPfS0_S0_ --------------------------
	.section	.nv.info._ZN21Matmul_M256_N256_K2567kernel0EPfS0_S0_,"",@"SHT_CUDA_INFO"
	.sectionflags	@""
	.align	4


	//----- nvinfo : EIATTR_CUDA_API_VERSION
	.align		4
        /*0000*/ 	.byte	0x04, 0x37
        /*0002*/ 	.short	(.L_7 - .L_6)
.L_6:
        /*0004*/ 	.word	0x00000082


	//----- nvinfo : EIATTR_KPARAM_INFO
	.align		4
.L_7:
        /*0008*/ 	.byte	0x04, 0x17
        /*000a*/ 	.short	(.L_9 - .L_8)
.L_8:
        /*000c*/ 	.word	0x00000000
        /*0010*/ 	.short	0x0002
        /*0012*/ 	.short	0x0010
        /*0014*/ 	.byte	0x00, 0xf5, 0x21, 0x00


	//----- nvinfo : EIATTR_KPARAM_INFO
	.align		4
.L_9:
        /*0018*/ 	.byte	0x04, 0x17
        /*001a*/ 	.short	(.L_11 - .L_10)
.L_10:
        /*001c*/ 	.word	0x00000000
        /*0020*/ 	.short	0x0001
        /*0022*/ 	.short	0x0008
        /*0024*/ 	.byte	0x00, 0xf5, 0x21, 0x00


	//----- nvinfo : EIATTR_KPARAM_INFO
	.align		4
.L_11:
        /*0028*/ 	.byte	0x04, 0x17
        /*002a*/ 	.short	(.L_13 - .L_12)
.L_12:
        /*002c*/ 	.word	0x00000000
        /*0030*/ 	.short	0x0000
        /*0032*/ 	.short	0x0000
        /*0034*/ 	.byte	0x00, 0xf5, 0x21, 0x00


	//----- nvinfo : EIATTR_SPARSE_MMA_MASK
	.align		4
.L_13:
        /*0038*/ 	.byte	0x03, 0x50
        /*003a*/ 	.short	0x0000


	//----- nvinfo : EIATTR_MAXREG_COUNT
	.align		4
        /*003c*/ 	.byte	0x03, 0x1b
        /*003e*/ 	.short	0x00ff


	//----- nvinfo : EIATTR_NUM_BARRIERS
	.align		4
        /*0040*/ 	.byte	0x02, 0x4c
        /*0042*/ 	.byte	0x01
	.zero		1


	//----- nvinfo : EIATTR_MERCURY_ISA_VERSION
	.align		4
        /*0044*/ 	.byte	0x03, 0x5f
        /*0046*/ 	.short	0x0101


	//----- nvinfo : EIATTR_VRC_CTA_INIT_COUNT
	.align		4
        /*0048*/ 	.byte	0x02, 0x4a
	.zero		1
	.zero		1


	//----- nvinfo : EIATTR_EXIT_INSTR_OFFSETS
	.align		4
        /*004c*/ 	.byte	0x04, 0x1c
        /*004e*/ 	.short	(.L_15 - .L_14)


	//   ....[0]....
.L_14:
        /*0050*/ 	.word	0x00003070


	//----- nvinfo : EIATTR_CBANK_PARAM_SIZE
	.align		4
.L_15:
        /*0054*/ 	.byte	0x03, 0x19
        /*0056*/ 	.short	0x0018


	//----- nvinfo : EIATTR_PARAM_CBANK
	.align		4
        /*0058*/ 	.byte	0x04, 0x0a
        /*005a*/ 	.short	(.L_17 - .L_16)
	.align		4
.L_16:
        /*005c*/ 	.word	index@(.nv.constant0._ZN21Matmul_M256_N256_K2567kernel0EPfS0_S0_)
        /*0060*/ 	.short	0x0380
        /*0062*/ 	.short	0x0018


	//----- nvinfo : EIATTR_SW_WAR
	.align		4
.L_17:
        /*0064*/ 	.byte	0x04, 0x36
        /*0066*/ 	.short	(.L_19 - .L_18)
.L_18:
        /*0068*/ 	.word	0x00000008
.L_19:


//--------------------- .nv.callgraph             --------------------------
	.section	.nv.callgraph,"",@"SHT_CUDA_CALLGRAPH"
	.align	4
	.sectionentsize	8
	.align		4
        /*0000*/ 	.word	0x00000000
	.align		4
        /*0004*/ 	.word	0xffffffff
	.align		4
        /*0008*/ 	.word	0x00000000
	.align		4
        /*000c*/ 	.word	0xfffffffe
	.align		4
        /*0010*/ 	.word	0x00000000
	.align		4
        /*0014*/ 	.word	0xfffffffd
	.align		4
        /*0018*/ 	.word	0x00000000
	.align		4
        /*001c*/ 	.word	0xfffffffc


//--------------------- .text._ZN21Matmul_M256_N256_K2567kernel0EPfS0_S0_ --------------------------
	.section	.text._ZN21Matmul_M256_N256_K2567kernel0EPfS0_S0_,"ax",@progbits
	.align	128
        .global         _ZN21Matmul_M256_N256_K2567kernel0EPfS0_S0_
        .type           _ZN21Matmul_M256_N256_K2567kernel0EPfS0_S0_,@function
        .size           _ZN21Matmul_M256_N256_K2567kernel0EPfS0_S0_,(.L_x_3 - _ZN21Matmul_M256_N256_K2567kernel0EPfS0_S0_)
        .other          _ZN21Matmul_M256_N256_K2567kernel0EPfS0_S0_,@"STO_CUDA_ENTRY STV_DEFAULT"
_ZN21Matmul_M256_N256_K2567kernel0EPfS0_S0_:
.text._ZN21Matmul_M256_N256_K2567kernel0EPfS0_S0_:
[----:B------:R-:W-:Y:S01]  /*0000*/  LDC R1, c[0x0][0x37c] ;  /* 0x0000df00ff017b82 */ /* 0x000fe20000000800 */
[----:B------:R-:W0:Y:S07]  /*0010*/  S2R R20, SR_TID.X ;  /* 0x0000000000147919 */ /* 0x000e2e0000002100 */
[----:B------:R-:W1:Y:S01]  /*0020*/  LDC.64 R2, c[0x0][0x380] ;  /* 0x0000e000ff027b82 */ /* 0x000e620000000a00 */
[----:B------:R-:W2:Y:S01]  /*0030*/  LDCU.64 UR12, c[0x0][0x358] ;  /* 0x00006b00ff0c77ac */ /* 0x000ea20008000a00 */
[----:B------:R-:W3:Y:S01]  /*0040*/  S2R R21, SR_TID.Y ;  /* 0x0000000000157919 */ /* 0x000ee20000002200 */
[----:B------:R-:W4:Y:S05]  /*0050*/  S2R R4, SR_CTAID.Y ;  /* 0x0000000000047919 */ /* 0x000f2a0000002600 */
[----:B------:R-:W5:Y:S01]  /*0060*/  LDC.64 R8, c[0x0][0x388] ;  /* 0x0000e200ff087b82 */ /* 0x000f620000000a00 */
[----:B------:R-:W2:Y:S01]  /*0070*/  S2R R16, SR_CTAID.X ;  /* 0x0000000000107919 */ /* 0x000ea20000002500 */
[----:B0-----:R-:W-:-:S02]  /*0080*/  SHF.L.U32 R0, R20, 0x7, RZ ;  /* 0x0000000714007819 */ /* 0x001fc400000006ff */
[----:B------:R-:W-:Y:S02]  /*0090*/  SHF.L.U32 R6, R20, 0x2, RZ ;  /* 0x0000000214067819 */ /* 0x000fe400000006ff */
[----:B---3--:R-:W-:Y:S02]  /*00a0*/  LEA R22, R21, R20, 0x4 ;  /* 0x0000001415167211 */ /* 0x008fe400078e20ff */
[----:B------:R-:W-:Y:S02]  /*00b0*/  LOP3.LUT R0, R0, 0x1ff00, RZ, 0xc0, !PT ;  /* 0x0001ff0000007812 */ /* 0x000fe400078ec0ff */
[----:B----4-:R-:W-:Y:S02]  /*00c0*/  LEA R5, R4, R21, 0x4 ;  /* 0x0000001504057211 */ /* 0x010fe400078e20ff */
[----:B------:R-:W-:Y:S02]  /*00d0*/  SHF.L.U32 R4, R22, 0x3, RZ ;  /* 0x0000000316047819 */ /* 0x000fe400000006ff */
[----:B--2---:R-:W-:-:S02]  /*00e0*/  SHF.L.U32 R16, R16, 0x7, RZ ;  /* 0x0000000710107819 */ /* 0x004fc400000006ff */
[----:B------:R-:W-:Y:S02]  /*00f0*/  SHF.L.U32 R7, R22, 0x2, RZ ;  /* 0x0000000216077819 */ /* 0x000fe400000006ff */
[----:B------:R-:W-:Y:S02]  /*0100*/  LEA R0, R5, R0, 0xb ;  /* 0x0000000005007211 */ /* 0x000fe400078e58ff */
[----:B------:R-:W-:Y:S02]  /*0110*/  LOP3.LUT R5, R6, 0x4, RZ, 0xc0, !PT ;  /* 0x0000000406057812 */ /* 0x000fe400078ec0ff */
[----:B------:R-:W-:Y:S02]  /*0120*/  LOP3.LUT R4, R4, 0x3ff00, RZ, 0xc0, !PT ;  /* 0x0003ff0004047812 */ /* 0x000fe400078ec0ff */
[----:B------:R-:W-:Y:S02]  /*0130*/  LOP3.LUT R11, R16, 0x7c, R7, 0xf8, !PT ;  /* 0x0000007c100b7812 */ /* 0x000fe400078ef807 */
[----:B------:R-:W-:-:S02]  /*0140*/  IADD3 R5, PT, PT, R0, R5, RZ ;  /* 0x0000000500057210 */ /* 0x000fc40007ffe0ff */
[----:B------:R-:W-:-:S03]  /*0150*/  IADD3 R11, PT, PT, R4, R11, RZ ;  /* 0x0000000b040b7210 */ /* 0x000fc60007ffe0ff */
[----:B-1----:R-:W-:-:S04]  /*0160*/  IMAD.WIDE.U32 R2, R5, 0x4, R2 ;  /* 0x0000000405027825 */ /* 0x002fc800078e0002 */
[----:B-----5:R-:W-:Y:S01]  /*0170*/  IMAD.WIDE.U32 R8, R11, 0x4, R8 ;  /* 0x000000040b087825 */ /* 0x020fe200078e0008 */
[----:B------:R0:W2:Y:S05]  /*0180*/  LDG.E.128 R12, desc[UR12][R2.64] ;  /* 0x0000000c020c7981 */ /* 0x0000aa000c1e1d00 */
[----:B------:R-:W3:Y:S01]  /*0190*/  LDG.E.128 R8, desc[UR12][R8.64] ;  /* 0x0000000c08087981 */ /* 0x000ee2000c1e1d00 */
[----:B------:R-:W1:Y:S01]  /*01a0*/  S2UR UR5, SR_CgaCtaId ;  /* 0x00000000000579c3 */ /* 0x000e620000008800 */
[----:B------:R-:W-:Y:S01]  /*01b0*/  SHF.R.U32.HI R17, RZ, 0x5, R22 ;  /* 0x00000005ff117819 */ /* 0x000fe20000011616 */
[----:B------:R-:W-:Y:S01]  /*01c0*/  UMOV UR4, 0x400 ;  /* 0x0000040000047882 */ /* 0x000fe20000000000 */
[----:B------:R-:W-:-:S02]  /*01d0*/  SHF.L.U32 R4, R20, 0xb, RZ ;  /* 0x0000000b14047819 */ /* 0x000fc400000006ff */
[----:B------:R-:W-:Y:S02]  /*01e0*/  CS2R R98, SRZ ;  /* 0x0000000000627805 */ /* 0x000fe4000001ff00 */
[----:B------:R-:W-:Y:S02]  /*01f0*/  LEA R19, R17, R16, 0x8 ;  /* 0x0000001011137211 */ /* 0x000fe400078e40ff */
[----:B------:R-:W-:Y:S02]  /*0200*/  CS2R R96, SRZ ;  /* 0x0000000000607805 */ /* 0x000fe4000001ff00 */
[----:B------:R-:W-:Y:S02]  /*0210*/  LEA.HI R16, R20, R21, RZ, 0x1c ;  /* 0x0000001514107211 */ /* 0x000fe400078fe0ff */
[----:B------:R-:W-:Y:S02]  /*0220*/  CS2R R26, SRZ ;  /* 0x00000000001a7805 */ /* 0x000fe4000001ff00 */
[----:B------:R-:W-:-:S02]  /*0230*/  LOP3.LUT R5, R4, 0x800, RZ, 0xc0, !PT ;  /* 0x0000080004057812 */ /* 0x000fc400078ec0ff */
[----:B------:R-:W-:Y:S02]  /*0240*/  CS2R R24, SRZ ;  /* 0x0000000000187805 */ /* 0x000fe4000001ff00 */
[----:B------:R-:W-:Y:S02]  /*0250*/  SHF.L.U32 R4, R16, 0x4, RZ ;  /* 0x0000000410047819 */ /* 0x000fe400000006ff */
[----:B------:R-:W-:Y:S02]  /*0260*/  CS2R R30, SRZ ;  /* 0x00000000001e7805 */ /* 0x000fe4000001ff00 */
[----:B------:R-:W-:Y:S02]  /*0270*/  SHF.R.U32.HI R0, RZ, 0x1, R20 ;  /* 0x00000001ff007819 */ /* 0x000fe40000011614 */
[----:B------:R-:W-:Y:S02]  /*0280*/  CS2R R28, SRZ ;  /* 0x00000000001c7805 */ /* 0x000fe4000001ff00 */
[----:B------:R-:W-:-:S02]  /*0290*/  LOP3.LUT R4, R4, 0x7f80, RZ, 0xc0, !PT ;  /* 0x00007f8004047812 */ /* 0x000fc400078ec0ff */
[----:B------:R-:W-:Y:S02]  /*02a0*/  CS2R R34, SRZ ;  /* 0x0000000000227805 */ /* 0x000fe4000001ff00 */
[C---:B------:R-:W-:Y:S02]  /*02b0*/  LEA R0, R21.reuse, R0, 0x3 ;  /* 0x0000000015007211 */ /* 0x040fe400078e18ff */
[----:B------:R-:W-:Y:S02]  /*02c0*/  CS2R R32, SRZ ;  /* 0x0000000000207805 */ /* 0x000fe4000001ff00 */
[----:B------:R-:W-:Y:S02]  /*02d0*/  LOP3.LUT R44, R4, 0x70, R7, 0xf8, !PT ;  /* 0x00000070042c7812 */ /* 0x000fe400078ef807 */
[----:B------:R-:W-:Y:S02]  /*02e0*/  CS2R R38, SRZ ;  /* 0x0000000000267805 */ /* 0x000fe4000001ff00 */
[----:B------:R-:W-:-:S02]  /*02f0*/  LEA R4, R21, R6, 0x6 ;  /* 0x0000000615047211 */ /* 0x000fc400078e30ff */
[----:B------:R-:W-:Y:S02]  /*0300*/  CS2R R36, SRZ ;  /* 0x0000000000247805 */ /* 0x000fe4000001ff00 */
[----:B------:R-:W-:Y:S01]  /*0310*/  IADD3 R100, P0, PT, R2, 0x20, RZ ;  /* 0x0000002002647810 */ /* 0x000fe20007f1e0ff */
[----:B-1----:R-:W-:Y:S01]  /*0320*/  ULEA UR6, UR5, UR4, 0x18 ;  /* 0x0000000405067291 */ /* 0x002fe2000f8ec0ff */
[----:B------:R-:W-:Y:S01]  /*0330*/  SHF.L.U32 R4, R4, 0x2, RZ ;  /* 0x0000000204047819 */ /* 0x000fe200000006ff */
[----:B------:R-:W-:Y:S01]  /*0340*/  UIADD3 UR4, UPT, UPT, UR4, 0x2000, URZ ;  /* 0x0000200004047890 */ /* 0x000fe2000fffe0ff */
[----:B------:R-:W-:Y:S02]  /*0350*/  LOP3.LUT R18, R22, 0x7f80, RZ, 0xc0, !PT ;  /* 0x00007f8016127812 */ /* 0x000fe400078ec0ff */
[----:B------:R-:W-:Y:S02]  /*0360*/  CS2R R42, SRZ ;  /* 0x00000000002a7805 */ /* 0x000fe4000001ff00 */
[----:B------:R-:W-:Y:S01]  /*0370*/  LOP3.LUT R4, R4, 0x1f0, RZ, 0xc0, !PT ;  /* 0x000001f004047812 */ /* 0x000fe200078ec0ff */
[----:B------:R-:W-:Y:S01]  /*0380*/  ULEA UR4, UR5, UR4, 0x18 ;  /* 0x0000000405047291 */ /* 0x000fe2000f8ec0ff */
[----:B------:R-:W-:-:S02]  /*0390*/  LEA R0, R0, UR6, 0x2 ;  /* 0x0000000600007c11 */ /* 0x000fc4000f8e10ff */
[----:B------:R-:W-:Y:S02]  /*03a0*/  CS2R R40, SRZ ;  /* 0x0000000000287805 */ /* 0x000fe4000001ff00 */
[----:B------:R-:W-:Y:S02]  /*03b0*/  LOP3.LUT R48, R18, 0x70, R7, 0xf8, !PT ;  /* 0x0000007012307812 */ /* 0x000fe400078ef807 */
[----:B------:R-:W-:Y:S02]  /*03c0*/  CS2R R62, SRZ ;  /* 0x00000000003e7805 */ /* 0x000fe4000001ff00 */
[----:B------:R-:W-:Y:S02]  /*03d0*/  IADD3 R0, PT, PT, R0, R5, RZ ;  /* 0x0000000500007210 */ /* 0x000fe40007ffe0ff */
[----:B------:R-:W-:Y:S02]  /*03e0*/  CS2R R60, SRZ ;  /* 0x00000000003c7805 */ /* 0x000fe4000001ff00 */
[----:B------:R-:W-:-:S02]  /*03f0*/  LEA R17, R17, UR4, 0x9 ;  /* 0x0000000411117c11 */ /* 0x000fc4000f8e48ff */
[----:B------:R-:W-:Y:S02]  /*0400*/  CS2R R66, SRZ ;  /* 0x0000000000427805 */ /* 0x000fe4000001ff00 */
[----:B------:R-:W-:Y:S02]  /*0410*/  SHF.L.U32 R5, R22, 0x1, RZ ;  /* 0x0000000116057819 */ /* 0x000fe400000006ff */
[----:B------:R-:W-:Y:S02]  /*0420*/  CS2R R64, SRZ ;  /* 0x0000000000407805 */ /* 0x000fe4000001ff00 */
[----:B0-----:R-:W-:Y:S01]  /*0430*/  IADD3 R2, PT, PT, R17, R4, RZ ;  /* 0x0000000411027210 */ /* 0x001fe20007ffe0ff */
[----:B------:R-:W-:Y:S01]  /*0440*/  HFMA2 R4, -RZ, RZ, 0, 0 ;  /* 0x00000000ff047431 */ /* 0x000fe200000001ff */
[----:B------:R-:W-:Y:S02]  /*0450*/  SHF.L.U32 R20, R20, 0x4, RZ ;  /* 0x0000000414147819 */ /* 0x000fe400000006ff */
[----:B------:R-:W-:-:S02]  /*0460*/  CS2R R70, SRZ ;  /* 0x0000000000467805 */ /* 0x000fc4000001ff00 */
[----:B------:R-:W-:Y:S02]  /*0470*/  LOP3.LUT R5, R5, 0xc0, RZ, 0xc0, !PT ;  /* 0x000000c005057812 */ /* 0x000fe400078ec0ff */
[----:B------:R-:W-:Y:S02]  /*0480*/  CS2R R74, SRZ ;  /* 0x00000000004a7805 */ /* 0x000fe4000001ff00 */
[----:B------:R-:W-:Y:S02]  /*0490*/  LOP3.LUT R102, R7, 0x7c, RZ, 0xc0, !PT ;  /* 0x0000007c07667812 */ /* 0x000fe400078ec0ff */
[----:B------:R-:W-:Y:S02]  /*04a0*/  CS2R R72, SRZ ;  /* 0x0000000000487805 */ /* 0x000fe4000001ff00 */
[----:B------:R-:W-:Y:S02]  /*04b0*/  LOP3.LUT R68, R5, 0x30, R20, 0xf8, !PT ;  /* 0x0000003005447812 */ /* 0x000fe400078ef814 */
[----:B------:R-:W-:-:S02]  /*04c0*/  CS2R R20, SRZ ;  /* 0x0000000000147805 */ /* 0x000fc4000001ff00 */
[----:B------:R-:W-:Y:S02]  /*04d0*/  LOP3.LUT R5, R22, 0xffff, RZ, 0xc0, !PT ;  /* 0x0000ffff16057812 */ /* 0x000fe400078ec0ff */
[----:B------:R-:W-:Y:S02]  /*04e0*/  CS2R R78, SRZ ;  /* 0x00000000004e7805 */ /* 0x000fe4000001ff00 */
[----:B------:R-:W-:Y:S02]  /*04f0*/  SHF.R.U32.HI R7, RZ, 0x2, R22 ;  /* 0x00000002ff077819 */ /* 0x000fe40000011616 */
[----:B------:R-:W-:Y:S02]  /*0500*/  CS2R R76, SRZ ;  /* 0x00000000004c7805 */ /* 0x000fe4000001ff00 */
[----:B------:R-:W-:Y:S02]  /*0510*/  SHF.L.U32 R16, R16, 0x2, RZ ;  /* 0x0000000210107819 */ /* 0x000fe400000006ff */
[----:B------:R-:W-:-:S02]  /*0520*/  CS2R R82, SRZ ;  /* 0x0000000000527805 */ /* 0x000fc4000001ff00 */
[----:B------:R-:W-:Y:S02]  /*0530*/  SHF.R.U32.HI R5, RZ, 0x1, R5 ;  /* 0x00000001ff057819 */ /* 0x000fe40000011605 */
[----:B------:R-:W-:Y:S02]  /*0540*/  CS2R R80, SRZ ;  /* 0x0000000000507805 */ /* 0x000fe4000001ff00 */
[----:B------:R-:W-:Y:S02]  /*0550*/  LOP3.LUT R7, R7, 0x1fe0, RZ, 0xc0, !PT ;  /* 0x00001fe007077812 */ /* 0x000fe400078ec0ff */
[----:B------:R-:W-:Y:S02]  /*0560*/  CS2R R86, SRZ ;  /* 0x0000000000567805 */ /* 0x000fe4000001ff00 */
[----:B------:R-:W-:Y:S02]  /*0570*/  LOP3.LUT R16, R16, 0x1fe0, RZ, 0xc0, !PT ;  /* 0x00001fe010107812 */ /* 0x000fe400078ec0ff */
[----:B------:R-:W-:-:S02]  /*0580*/  CS2R R84, SRZ ;  /* 0x0000000000547805 */ /* 0x000fc4000001ff00 */
[----:B------:R-:W-:Y:S02]  /*0590*/  LOP3.LUT R5, R5, 0x30, RZ, 0xc0, !PT ;  /* 0x0000003005057812 */ /* 0x000fe400078ec0ff */
[----:B------:R-:W-:Y:S02]  /*05a0*/  CS2R R90, SRZ ;  /* 0x00000000005a7805 */ /* 0x000fe4000001ff00 */
[----:B------:R-:W-:Y:S02]  /*05b0*/  LOP3.LUT R7, R7, 0x1c, R22, 0xf8, !PT ;  /* 0x0000001c07077812 */ /* 0x000fe400078ef816 */
[----:B------:R-:W-:Y:S02]  /*05c0*/  CS2R R88, SRZ ;  /* 0x0000000000587805 */ /* 0x000fe4000001ff00 */
[----:B------:R-:W-:Y:S02]  /*05d0*/  IADD3 R102, PT, PT, R102, R19, RZ ;  /* 0x0000001366667210 */ /* 0x000fe40007ffe0ff */
[----:B------:R-:W-:-:S02]  /*05e0*/  CS2R R18, SRZ ;  /* 0x0000000000127805 */ /* 0x000fc4000001ff00 */
[----:B------:R-:W-:Y:S02]  /*05f0*/  LOP3.LUT R101, R16, 0x1c, R22, 0xf8, !PT ;  /* 0x0000001c10657812 */ /* 0x000fe400078ef816 */
[----:B------:R-:W-:Y:S02]  /*0600*/  CS2R R16, SRZ ;  /* 0x0000000000107805 */ /* 0x000fe4000001ff00 */
[----:B------:R-:W-:Y:S02]  /*0610*/  LOP3.LUT R6, R5, 0xc, R6, 0xf8, !PT ;  /* 0x0000000c05067812 */ /* 0x000fe400078ef806 */
[----:B------:R-:W-:Y:S02]  /*0620*/  CS2R R22, SRZ ;  /* 0x0000000000167805 */ /* 0x000fe4000001ff00 */
[----:B------:R-:W-:Y:S01]  /*0630*/  IADD3.X R5, PT, PT, RZ, R3, RZ, P0, !PT ;  /* 0x00000003ff057210 */ /* 0x000fe200007fe4ff */
[----:B--2---:R-:W-:Y:S04]  /*0640*/  STS [R0], R12 ;  /* 0x0000000c00007388 */ /* 0x004fe80000000800 */
[----:B------:R-:W-:Y:S04]  /*0650*/  STS [R0+0x200], R13 ;  /* 0x0002000d00007388 */ /* 0x000fe80000000800 */
[----:B------:R-:W-:Y:S04]  /*0660*/  STS [R0+0x400], R14 ;  /* 0x0004000e00007388 */ /* 0x000fe80000000800 */
[----:B------:R-:W-:Y:S04]  /*0670*/  STS [R0+0x600], R15 ;  /* 0x0006000f00007388 */ /* 0x000fe80000000800 */
[----:B---3--:R0:W-:Y:S01]  /*0680*/  STS.128 [R2], R8 ;  /* 0x0000000802007388 */ /* 0x0081e20000000c00 */
[----:B------:R-:W-:Y:S01]  /*0690*/  BAR.SYNC.DEFER_BLOCKING 0x0 ;  /* 0x0000000000007b1d */ /* 0x000fe20000010000 */
[----:B0-----:R-:W-:-:S05]  /*06a0*/  IADD3 R2, PT, PT, R7, 0x40, RZ ;  /* 0x0000004007027810 */ /* 0x001fca0007ffe0ff */
[----:B------:R-:W0:Y:S04]  /*06b0*/  LDS.128 R44, [R44+UR6] ;  /* 0x000000062c2c7984 */ /* 0x000e280008000c00 */
[----:B------:R-:W1:Y:S04]  /*06c0*/  LDS.128 R48, [R48+UR6+0x100] ;  /* 0x0001000630307984 */ /* 0x000e680008000c00 */
[----:B------:R-:W2:Y:S04]  /*06d0*/  LDS.128 R52, [R68+UR4] ;  /* 0x0000000444347984 */ /* 0x000ea80008000c00 */
[----:B------:R3:W4:Y:S01]  /*06e0*/  LDS.128 R56, [R68+UR4+0x100] ;  /* 0x0001000444387984 */ /* 0x0007220008000c00 */
[----:B------:R-:W-:Y:S01]  /*06f0*/  UMOV UR4, URZ ;  /* 0x000000ff00047c82 */ /* 0x000fe20008000000 */
[----:B---3--:R-:W-:-:S07]  /*0700*/  CS2R R68, SRZ ;  /* 0x0000000000447805 */ /* 0x008fce000001ff00 */
.L_x_1:
[----:B---3--:R-:W3:Y:S01]  /*0710*/  S2R R3, SR_TID.X ;  /* 0x0000000000037919 */ /* 0x008ee20000002100 */
[-C--:B012---:R-:W-:Y:S01]  /*0720*/  FFMA R93, R52, R44.reuse, R88 ;  /* 0x0000002c345d7223 */ /* 0x087fe20000000058 */
[-C--:B------:R-:W-:Y:S01]  /*0730*/  FFMA R88, R53, R44.reuse, R89 ;  /* 0x0000002c35587223 */ /* 0x080fe20000000059 */
[----:B------:R-:W0:Y:S01]  /*0740*/  S2UR UR7, SR_CgaCtaId ;  /* 0x00000000000779c3 */ /* 0x000e220000008800 */
[----:B------:R-:W2:Y:S01]  /*0750*/  S2R R0, SR_TID.Y ;  /* 0x0000000000007919 */ /* 0x000ea20000002200 */
[-C--:B------:R-:W-:Y:S01]  /*0760*/  FFMA R89, R54, R44.reuse, R90 ;  /* 0x0000002c36597223 */ /* 0x080fe2000000005a */
[-C--:B------:R-:W-:Y:S01]  /*0770*/  FFMA R90, R55, R44.reuse, R91 ;  /* 0x0000002c375a7223 */ /* 0x080fe2000000005b */
[-C--:B----4-:R-:W-:Y:S01]  /*0780*/  FFMA R91, R56, R44.reuse, R84 ;  /* 0x0000002c385b7223 */ /* 0x090fe20000000054 */
[-C--:B------:R-:W-:Y:S01]  /*0790*/  FFMA R84, R57, R44.reuse, R85 ;  /* 0x0000002c39547223 */ /* 0x080fe20000000055 */
[-C--:B------:R-:W-:Y:S01]  /*07a0*/  FFMA R94, R53, R45.reuse, R81 ;  /* 0x0000002d355e7223 */ /* 0x080fe20000000051 */
[-C--:B------:R-:W-:Y:S01]  /*07b0*/  FFMA R85, R58, R44.reuse, R86 ;  /* 0x0000002c3a557223 */ /* 0x080fe20000000056 */
[-C--:B------:R-:W-:Y:S01]  /*07c0*/  FFMA R81, R54, R45.reuse, R82 ;  /* 0x0000002d36517223 */ /* 0x080fe20000000052 */
[----:B------:R-:W-:Y:S01]  /*07d0*/  FFMA R86, R59, R44, R87 ;  /* 0x0000002c3b567223 */ /* 0x000fe20000000057 */
[-C--:B------:R-:W-:Y:S01]  /*07e0*/  FFMA R82, R55, R45.reuse, R83 ;  /* 0x0000002d37527223 */ /* 0x080fe20000000053 */
[-C--:B------:R-:W-:Y:S01]  /*07f0*/  FFMA R83, R56, R45.reuse, R76 ;  /* 0x0000002d38537223 */ /* 0x080fe2000000004c */
[-C--:B------:R-:W-:Y:S01]  /*0800*/  FFMA R76, R57, R45.reuse, R77 ;  /* 0x0000002d394c7223 */ /* 0x080fe2000000004d */
[-C--:B------:R-:W-:Y:S01]  /*0810*/  FFMA R77, R58, R45.reuse, R78 ;  /* 0x0000002d3a4d7223 */ /* 0x080fe2000000004e */
[CC--:B------:R-:W-:Y:S01]  /*0820*/  FFMA R80, R52.reuse, R45.reuse, R80 ;  /* 0x0000002d34507223 */ /* 0x0c0fe20000000050 */
[----:B------:R-:W-:Y:S01]  /*0830*/  FFMA R78, R59, R45, R79 ;  /* 0x0000002d3b4e7223 */ /* 0x000fe2000000004f */
[-C--:B------:R-:W-:Y:S01]  /*0840*/  FFMA R79, R52, R46.reuse, R72 ;  /* 0x0000002e344f7223 */ /* 0x080fe20000000048 */
[----:B------:R-:W-:Y:S01]  /*0850*/  USHF.L.U32 UR5, UR4, 0xc, URZ ;  /* 0x0000000c04057899 */ /* 0x000fe200080006ff */
[-C--:B------:R-:W-:Y:S01]  /*0860*/  FFMA R103, R56, R46.reuse, R68 ;  /* 0x0000002e38677223 */ /* 0x080fe20000000044 */
[----:B------:R-:W-:Y:S01]  /*0870*/  UMOV UR6, 0x400 ;  /* 0x0000040000067882 */ /* 0x000fe20000000000 */
[-C--:B------:R-:W-:Y:S01]  /*0880*/  FFMA R114, R57, R46.reuse, R69 ;  /* 0x0000002e39727223 */ /* 0x080fe20000000045 */
[----:B------:R-:W-:Y:S01]  /*0890*/  ULOP3.LUT UR10, UR5, 0x1000, URZ, 0xc0, !UPT ;  /* 0x00001000050a7892 */ /* 0x000fe2000f8ec0ff */
[-C--:B------:R-:W-:Y:S01]  /*08a0*/  FFMA R108, R53, R46.reuse, R73 ;  /* 0x0000002e356c7223 */ /* 0x080fe20000000049 */
[----:B------:R-:W-:Y:S01]  /*08b0*/  UIADD3 UR9, UPT, UPT, UR6, 0x2000, URZ ;  /* 0x0000200006097890 */ /* 0x000fe2000fffe0ff */
[-C--:B------:R-:W-:Y:S01]  /*08c0*/  FFMA R87, R54, R46.reuse, R74 ;  /* 0x0000002e36577223 */ /* 0x080fe2000000004a */
[----:B0-----:R-:W-:Y:S01]  /*08d0*/  ULEA UR8, UR7, UR6, 0x18 ;  /* 0x0000000607087291 */ /* 0x001fe2000f8ec0ff */
[-C--:B------:R-:W-:Y:S01]  /*08e0*/  FFMA R112, R55, R46.reuse, R75 ;  /* 0x0000002e37707223 */ /* 0x080fe2000000004b */
[----:B------:R-:W-:Y:S01]  /*08f0*/  ULEA UR9, UR7, UR9, 0x18 ;  /* 0x0000000907097291 */ /* 0x000fe2000f8ec0ff */
[----:B------:R-:W-:Y:S01]  /*0900*/  MOV R69, UR10 ;  /* 0x0000000a00457c02 */ /* 0x000fe20008000f00 */
[----:B------:R-:W-:Y:S01]  /*0910*/  UIADD3 UR6, UPT, UPT, UR8, UR10, URZ ;  /* 0x0000000a08067290 */ /* 0x000fe2000fffe0ff */
[----:B---3--:R-:W-:Y:S01]  /*0920*/  SHF.L.U32 R72, R3, 0x4, RZ ;  /* 0x0000000403487819 */ /* 0x008fe200000006ff */
[-C--:B------:R-:W-:Y:S01]  /*0930*/  FFMA R105, R58, R46.reuse, R70 ;  /* 0x0000002e3a697223 */ /* 0x080fe20000000046 */
[----:B------:R-:W-:Y:S01]  /*0940*/  FFMA R118, R59, R46, R71 ;  /* 0x0000002e3b767223 */ /* 0x000fe20000000047 */
[----:B--2---:R-:W-:Y:S01]  /*0950*/  LEA R44, R0, R3, 0x4 ;  /* 0x00000003002c7211 */ /* 0x004fe200078e20ff */
[-C--:B------:R-:W-:Y:S01]  /*0960*/  FFMA R74, R52, R47.reuse, R64 ;  /* 0x0000002f344a7223 */ /* 0x080fe20000000040 */
[-C--:B------:R-:W-:Y:S01]  /*0970*/  FFMA R104, R53, R47.reuse, R65 ;  /* 0x0000002f35687223 */ /* 0x080fe20000000041 */
[-C--:B------:R-:W-:Y:S01]  /*0980*/  FFMA R73, R54, R47.reuse, R66 ;  /* 0x0000002f36497223 */ /* 0x080fe20000000042 */
[----:B------:R-:W-:Y:S01]  /*0990*/  SHF.L.U32 R45, R44, 0x1, RZ ;  /* 0x000000012c2d7819 */ /* 0x000fe200000006ff */
[-C--:B------:R-:W-:Y:S01]  /*09a0*/  FFMA R106, R55, R47.reuse, R67 ;  /* 0x0000002f376a7223 */ /* 0x080fe20000000043 */
[-C--:B------:R-:W-:Y:S01]  /*09b0*/  FFMA R75, R56, R47.reuse, R60 ;  /* 0x0000002f384b7223 */ /* 0x080fe2000000003c */
[-C--:B------:R-:W-:Y:S01]  /*09c0*/  FFMA R110, R57, R47.reuse, R61 ;  /* 0x0000002f396e7223 */ /* 0x080fe2000000003d */
[----:B------:R-:W-:Y:S01]  /*09d0*/  LOP3.LUT R45, R45, 0xc0, RZ, 0xc0, !PT ;  /* 0x000000c02d2d7812 */ /* 0x000fe200078ec0ff */
[-C--:B------:R-:W-:Y:S01]  /*09e0*/  FFMA R95, R58, R47.reuse, R62 ;  /* 0x0000002f3a5f7223 */ /* 0x080fe2000000003e */
[----:B------:R-:W-:Y:S01]  /*09f0*/  FFMA R116, R59, R47, R63 ;  /* 0x0000002f3b747223 */ /* 0x000fe2000000003f */
[-C--:B-1----:R-:W-:Y:S01]  /*0a00*/  FFMA R47, R52, R48.reuse, R40 ;  /* 0x00000030342f7223 */ /* 0x082fe20000000028 */
[----:B------:R-:W-:Y:S01]  /*0a10*/  LOP3.LUT R72, R45, 0x30, R72, 0xf8, !PT ;  /* 0x000000302d487812 */ /* 0x000fe200078ef848 */
[----:B------:R-:W-:Y:S01]  /*0a20*/  FFMA R40, R53, R48, R41 ;  /* 0x0000003035287223 */ /* 0x000fe20000000029 */
[----:B------:R-:W-:Y:S01]  /*0a30*/  LEA.HI R45, R3, R0, RZ, 0x1c ;  /* 0x00000000032d7211 */ /* 0x000fe200078fe0ff */
[-C--:B------:R-:W-:Y:S01]  /*0a40*/  FFMA R41, R54, R48.reuse, R42 ;  /* 0x0000003036297223 */ /* 0x080fe2000000002a */
[----:B------:R-:W-:Y:S01]  /*0a50*/  IADD3 R46, PT, PT, R72, UR9, R69 ;  /* 0x00000009482e7c10 */ /* 0x000fe2000fffe045 */
[-C--:B------:R-:W-:Y:S01]  /*0a60*/  FFMA R42, R55, R48.reuse, R43 ;  /* 0x00000030372a7223 */ /* 0x080fe2000000002b */
[----:B------:R-:W-:Y:S01]  /*0a70*/  SHF.L.U32 R68, R45, 0x4, RZ ;  /* 0x000000042d447819 */ /* 0x000fe200000006ff */
[----:B------:R-:W-:Y:S01]  /*0a80*/  FFMA R43, R56, R48, R36 ;  /* 0x00000030382b7223 */ /* 0x000fe20000000024 */
[----:B------:R-:W-:Y:S01]  /*0a90*/  SHF.L.U32 R45, R44, 0x2, RZ ;  /* 0x000000022c2d7819 */ /* 0x000fe200000006ff */
[----:B------:R-:W-:Y:S01]  /*0aa0*/  FFMA R119, R56, R50, R20 ;  /* 0x0000003238777223 */ /* 0x000fe20000000014 */
[----:B------:R-:W-:Y:S01]  /*0ab0*/  LOP3.LUT R68, R68, 0x7f80, RZ, 0xc0, !PT ;  /* 0x00007f8044447812 */ /* 0x000fe200078ec0ff */
[----:B------:R-:W-:Y:S01]  /*0ac0*/  LDS.128 R60, [R46+0x300] ;  /* 0x000300002e3c7984 */ /* 0x000fe20000000c00 */
[----:B------:R-:W-:Y:S01]  /*0ad0*/  LOP3.LUT R92, R44, 0x7f80, RZ, 0xc0, !PT ;  /* 0x00007f802c5c7812 */ /* 0x000fe200078ec0ff */
[C---:B------:R-:W-:Y:S01]  /*0ae0*/  FFMA R36, R57.reuse, R48, R37 ;  /* 0x0000003039247223 */ /* 0x040fe20000000025 */
[----:B------:R-:W-:Y:S01]  /*0af0*/  LOP3.LUT R72, R68, 0x70, R45, 0xf8, !PT ;  /* 0x0000007044487812 */ /* 0x000fe200078ef82d */
[----:B------:R-:W-:Y:S01]  /*0b00*/  FFMA R20, R57, R50, R21 ;  /* 0x0000003239147223 */ /* 0x000fe20000000015 */
[----:B------:R-:W-:Y:S01]  /*0b10*/  LOP3.LUT R92, R92, 0x70, R45, 0xf8, !PT ;  /* 0x000000705c5c7812 */ /* 0x000fe200078ef82d */
[----:B------:R-:W-:Y:S01]  /*0b20*/  LDS.128 R68, [R46+0x200] ;  /* 0x000200002e447984 */ /* 0x000fe20000000c00 */
[----:B------:R-:W-:Y:S01]  /*0b30*/  FFMA R37, R58, R48, R38 ;  /* 0x000000303a257223 */ /* 0x000fe20000000026 */
[-C--:B------:R-:W-:Y:S01]  /*0b40*/  FFMA R111, R52, R50.reuse, R24 ;  /* 0x00000032346f7223 */ /* 0x080fe20000000018 */
[-C--:B------:R-:W-:Y:S01]  /*0b50*/  FFMA R113, R53, R50.reuse, R25 ;  /* 0x0000003235717223 */ /* 0x080fe20000000019 */
[----:B------:R-:W0:Y:S01]  /*0b60*/  LDS.128 R64, [R72+UR6+0x200] ;  /* 0x0002000648407984 */ /* 0x000e220008000c00 */
[-C--:B------:R-:W-:Y:S01]  /*0b70*/  FFMA R115, R54, R50.reuse, R26 ;  /* 0x0000003236737223 */ /* 0x080fe2000000001a */
[CC--:B------:R-:W-:Y:S01]  /*0b80*/  FFMA R117, R55.reuse, R50.reuse, R27 ;  /* 0x0000003237757223 */ /* 0x0c0fe2000000001b */
[-C--:B------:R-:W-:Y:S01]  /*0b90*/  FFMA R21, R58, R50.reuse, R22 ;  /* 0x000000323a157223 */ /* 0x080fe20000000016 */
[CC--:B------:R-:W-:Y:S01]  /*0ba0*/  FFMA R38, R52.reuse, R49.reuse, R32 ;  /* 0x0000003134267223 */ /* 0x0c0fe20000000020 */
[----:B------:R-:W-:Y:S01]  /*0bb0*/  FFMA R122, R55, R49, R35 ;  /* 0x00000031377a7223 */ /* 0x000fe20000000023 */
[----:B------:R-:W-:Y:S01]  /*0bc0*/  FFMA R50, R59, R50, R23 ;  /* 0x000000323b327223 */ /* 0x000fe20000000017 */
[-C--:B------:R-:W-:Y:S01]  /*0bd0*/  FFMA R52, R52, R51.reuse, R16 ;  /* 0x0000003334347223 */ /* 0x080fe20000000010 */
[-C--:B------:R-:W-:Y:S01]  /*0be0*/  FFMA R22, R53, R51.reuse, R17 ;  /* 0x0000003335167223 */ /* 0x080fe20000000011 */
[CC--:B------:R-:W-:Y:S01]  /*0bf0*/  FFMA R23, R54.reuse, R51.reuse, R18 ;  /* 0x0000003336177223 */ /* 0x0c0fe20000000012 */
[----:B------:R-:W-:Y:S01]  /*0c00*/  FFMA R55, R55, R51, R19 ;  /* 0x0000003337377223 */ /* 0x000fe20000000013 */
[----:B------:R-:W-:Y:S01]  /*0c10*/  FFMA R48, R59, R48, R39 ;  /* 0x000000303b307223 */ /* 0x000fe20000000027 */
[----:B------:R-:W1:Y:S01]  /*0c20*/  LDS.128 R16, [R92+UR6+0x300] ;  /* 0x000300065c107984 */ /* 0x000e620008000c00 */
[-C--:B------:R-:W-:Y:S01]  /*0c30*/  FFMA R120, R53, R49.reuse, R33 ;  /* 0x0000003135787223 */ /* 0x080fe20000000021 */
[-C--:B------:R-:W-:Y:S01]  /*0c40*/  FFMA R39, R54, R49.reuse, R34 ;  /* 0x0000003136277223 */ /* 0x080fe20000000022 */
[-C--:B------:R-:W-:Y:S01]  /*0c50*/  FFMA R107, R56, R49.reuse, R28 ;  /* 0x00000031386b7223 */ /* 0x080fe2000000001c */
[-C--:B------:R-:W-:Y:S01]  /*0c60*/  FFMA R124, R57, R49.reuse, R29 ;  /* 0x00000031397c7223 */ /* 0x080fe2000000001d */
[-C--:B------:R-:W-:Y:S01]  /*0c70*/  FFMA R109, R58, R49.reuse, R30 ;  /* 0x000000313a6d7223 */ /* 0x080fe2000000001e */
[----:B------:R-:W-:Y:S01]  /*0c80*/  FFMA R49, R59, R49, R31 ;  /* 0x000000313b317223 */ /* 0x000fe2000000001f */
[----:B------:R-:W-:Y:S01]  /*0c90*/  LDS.128 R24, [R92+UR6+0x500] ;  /* 0x000500065c187984 */ /* 0x000fe20008000c00 */
[-C--:B------:R-:W-:Y:S01]  /*0ca0*/  FFMA R54, R57, R51.reuse, R97 ;  /* 0x0000003339367223 */ /* 0x080fe20000000061 */
[-C--:B------:R-:W-:Y:S01]  /*0cb0*/  FFMA R53, R56, R51.reuse, R96 ;  /* 0x0000003338357223 */ /* 0x080fe20000000060 */
[-C--:B------:R-:W-:Y:S01]  /*0cc0*/  FFMA R57, R58, R51.reuse, R98 ;  /* 0x000000333a397223 */ /* 0x080fe20000000062 */
[----:B------:R-:W-:Y:S01]  /*0cd0*/  LDS.128 R28, [R72+UR6+0x400] ;  /* 0x00040006481c7984 */ /* 0x000fe20008000c00 */
[----:B------:R-:W-:Y:S01]  /*0ce0*/  FFMA R136, R59, R51, R99 ;  /* 0x000000333b887223 */ /* 0x000fe20000000063 */
[----:B------:R-:W-:-:S02]  /*0cf0*/  ISETP.GT.U32.AND P0, PT, R4, 0xf0, PT ;  /* 0x000000f00400780c */ /* 0x000fc40003f04070 */
[----:B------:R-:W2:Y:S01]  /*0d00*/  LDS.128 R32, [R46+0x400] ;  /* 0x000400002e207984 */ /* 0x000ea20000000c00 */
[C---:B0-----:R-:W-:Y:S01]  /*0d10*/  FFMA R93, R64.reuse, R68, R93 ;  /* 0x00000044405d7223 */ /* 0x041fe2000000005d */
[C---:B------:R-:W-:Y:S01]  /*0d20*/  FFMA R125, R64.reuse, R69, R88 ;  /* 0x00000045407d7223 */ /* 0x040fe20000000058 */
[C---:B------:R-:W-:Y:S01]  /*0d30*/  FFMA R89, R64.reuse, R70, R89 ;  /* 0x0000004640597223 */ /* 0x040fe20000000059 */
[C---:B------:R-:W-:Y:S01]  /*0d40*/  FFMA R51, R64.reuse, R71, R90 ;  /* 0x0000004740337223 */ /* 0x040fe2000000005a */
[C---:B------:R-:W-:Y:S01]  /*0d50*/  FFMA R91, R64.reuse, R60, R91 ;  /* 0x0000003c405b7223 */ /* 0x040fe2000000005b */
[C---:B------:R-:W-:Y:S01]  /*0d60*/  FFMA R84, R64.reuse, R61, R84 ;  /* 0x0000003d40547223 */ /* 0x040fe20000000054 */
[C---:B------:R-:W-:Y:S01]  /*0d70*/  FFMA R85, R64.reuse, R62, R85 ;  /* 0x0000003e40557223 */ /* 0x040fe20000000055 */
[----:B------:R-:W-:Y:S01]  /*0d80*/  FFMA R86, R64, R63, R86 ;  /* 0x0000003f40567223 */ /* 0x000fe20000000056 */
[C---:B------:R-:W-:Y:S01]  /*0d90*/  FFMA R132, R65.reuse, R68, R80 ;  /* 0x0000004441847223 */ /* 0x040fe20000000050 */
        /* <DEDUP_REMOVED lines=16> */
[CC--:B------:R-:W-:Y:S01]  /*0ea0*/  FFMA R138, R67.reuse, R69.reuse, R104 ;  /* 0x00000045438a7223 */ /* 0x0c0fe20000000068 */
[C---:B------:R-:W-:Y:S01]  /*0eb0*/  FFMA R78, R67.reuse, R70, R73 ;  /* 0x00000046434e7223 */ /* 0x040fe20000000049 */
[----:B------:R-:W-:Y:S01]  /*0ec0*/  FFMA R66, R67, R60, R75 ;  /* 0x0000003c43427223 */ /* 0x000fe2000000004b */
[C---:B-1----:R-:W-:Y:S01]  /*0ed0*/  FFMA R73, R16.reuse, R68, R47 ;  /* 0x0000004410497223 */ /* 0x042fe2000000002f */
        /* <DEDUP_REMOVED lines=16> */
[----:B------:R-:W-:Y:S01]  /*0fe0*/  FFMA R76, R67, R71, R106 ;  /* 0x00000047434c7223 */ /* 0x000fe2000000006a */
[C---:B------:R-:W-:Y:S01]  /*0ff0*/  FFMA R111, R18.reuse, R68, R111 ;  /* 0x00000044126f7223 */ /* 0x040fe2000000006f */
[C---:B------:R-:W-:Y:S01]  /*1000*/  FFMA R17, R18.reuse, R70, R115 ;  /* 0x0000004612117223 */ /* 0x040fe20000000073 */
[C---:B------:R-:W-:Y:S01]  /*1010*/  FFMA R122, R19.reuse, R68, R52 ;  /* 0x00000044137a7223 */ /* 0x040fe20000000034 */
[----:B------:R-:W-:Y:S01]  /*1020*/  FFMA R22, R19, R69, R22 ;  /* 0x0000004513167223 */ /* 0x000fe20000000016 */
[C---:B------:R-:W-:Y:S01]  /*1030*/  FFMA R110, R67.reuse, R61, R110 ;  /* 0x0000003d436e7223 */ /* 0x040fe2000000006e */
[C---:B------:R-:W-:Y:S01]  /*1040*/  FFMA R95, R67.reuse, R62, R95 ;  /* 0x0000003e435f7223 */ /* 0x040fe2000000005f */
[----:B------:R-:W-:Y:S01]  /*1050*/  FFMA R106, R67, R63, R116 ;  /* 0x0000003f436a7223 */ /* 0x000fe20000000074 */
[CC--:B------:R-:W-:Y:S01]  /*1060*/  FFMA R47, R18.reuse, R71.reuse, R117 ;  /* 0x00000047122f7223 */ /* 0x0c0fe20000000075 */
[C---:B------:R-:W-:Y:S01]  /*1070*/  FFMA R70, R19.reuse, R70, R23 ;  /* 0x0000004613467223 */ /* 0x040fe20000000017 */
[C---:B------:R-:W-:Y:S01]  /*1080*/  FFMA R52, R19.reuse, R71, R55 ;  /* 0x0000004713347223 */ /* 0x040fe20000000037 */
[-C--:B------:R-:W-:Y:S01]  /*1090*/  FFMA R67, R18, R60.reuse, R119 ;  /* 0x0000003c12437223 */ /* 0x080fe20000000077 */
[----:B------:R-:W0:Y:S01]  /*10a0*/  LDS.128 R40, [R46+0x500] ;  /* 0x000500002e287984 */ /* 0x000e220000000c00 */
[C---:B------:R-:W-:Y:S01]  /*10b0*/  FFMA R108, R19.reuse, R60, R53 ;  /* 0x0000003c136c7223 */ /* 0x040fe20000000035 */
[-C--:B--2---:R-:W-:Y:S01]  /*10c0*/  FFMA R129, R28, R32.reuse, R93 ;  /* 0x000000201c817223 */ /* 0x084fe2000000005d */
[----:B------:R-:W-:Y:S01]  /*10d0*/  FFMA R126, R24, R32, R73 ;  /* 0x00000020187e7223 */ /* 0x000fe20000000049 */
[----:B------:R-:W-:Y:S01]  /*10e0*/  FFMA R119, R26, R33, R113 ;  /* 0x000000211a777223 */ /* 0x000fe20000000071 */
[C---:B------:R-:W-:Y:S01]  /*10f0*/  FFMA R88, R18.reuse, R61, R20 ;  /* 0x0000003d12587223 */ /* 0x040fe20000000014 */
[CC--:B------:R-:W-:Y:S01]  /*1100*/  FFMA R83, R18.reuse, R62.reuse, R21 ;  /* 0x0000003e12537223 */ /* 0x0c0fe20000000015 */
[----:B------:R-:W-:Y:S01]  /*1110*/  FFMA R112, R18, R63, R50 ;  /* 0x0000003f12707223 */ /* 0x000fe20000000032 */
[C---:B------:R-:W-:Y:S01]  /*1120*/  FFMA R134, R19.reuse, R61, R54 ;  /* 0x0000003d13867223 */ /* 0x040fe20000000036 */
[C---:B------:R-:W-:Y:S01]  /*1130*/  FFMA R81, R19.reuse, R62, R57 ;  /* 0x0000003e13517223 */ /* 0x040fe20000000039 */
[----:B------:R-:W-:Y:S01]  /*1140*/  FFMA R136, R19, R63, R136 ;  /* 0x0000003f13887223 */ /* 0x000fe20000000088 */
[----:B------:R-:W-:Y:S01]  /*1150*/  FFMA R93, R26, R32, R111 ;  /* 0x000000201a5d7223 */ /* 0x000fe2000000006f */
[----:B------:R-:W-:Y:S01]  /*1160*/  FFMA R73, R30, R33, R121 ;  /* 0x000000211e497223 */ /* 0x000fe20000000079 */
[----:B------:R-:W-:Y:S01]  /*1170*/  FFMA R53, R24, R34, R75 ;  /* 0x0000002218357223 */ /* 0x000fe2000000004b */
[----:B------:R-:W-:Y:S01]  /*1180*/  FFMA R113, R28, R35, R51 ;  /* 0x000000231c717223 */ /* 0x000fe20000000033 */
        /* <DEDUP_REMOVED lines=25> */
[----:B------:R-:W-:Y:S01]  /*1320*/  LDS.128 R20, [R72+UR6+0x600] ;  /* 0x0006000648147984 */ /* 0x000fe20008000c00 */
[C---:B0-----:R-:W-:Y:S01]  /*1330*/  FFMA R49, R28.reuse, R40, R91 ;  /* 0x000000281c317223 */ /* 0x041fe2000000005b */
[C---:B------:R-:W-:Y:S01]  /*1340*/  FFMA R50, R28.reuse, R41, R84 ;  /* 0x000000291c327223 */ /* 0x040fe20000000054 */
[C---:B------:R-:W-:Y:S01]  /*1350*/  FFMA R47, R28.reuse, R42, R85 ;  /* 0x0000002a1c2f7223 */ /* 0x040fe20000000055 */
[----:B------:R-:W0:Y:S01]  /*1360*/  LDS.128 R16, [R46+0x600] ;  /* 0x000600002e107984 */ /* 0x000e220000000c00 */
[----:B------:R-:W-:Y:S01]  /*1370*/  FFMA R48, R28, R43, R86 ;  /* 0x0000002b1c307223 */ /* 0x000fe20000000056 */
[C---:B------:R-:W-:Y:S01]  /*1380*/  FFMA R76, R29.reuse, R40, R58 ;  /* 0x000000281d4c7223 */ /* 0x040fe2000000003a */
[C---:B------:R-:W-:Y:S01]  /*1390*/  FFMA R78, R29.reuse, R41, R56 ;  /* 0x000000291d4e7223 */ /* 0x040fe20000000038 */
[----:B------:R-:W1:Y:S01]  /*13a0*/  LDS.128 R32, [R46+0x700] ;  /* 0x000700002e207984 */ /* 0x000e620000000c00 */
[C---:B------:R-:W-:Y:S01]  /*13b0*/  FFMA R79, R29.reuse, R42, R77 ;  /* 0x0000002a1d4f7223 */ /* 0x040fe2000000004d */
[-C--:B------:R-:W-:Y:S01]  /*13c0*/  FFMA R68, R29, R43.reuse, R64 ;  /* 0x0000002b1d447223 */ /* 0x080fe20000000040 */
[----:B------:R-:W-:Y:S01]  /*13d0*/  FFMA R124, R25, R40, R80 ;  /* 0x00000028197c7223 */ /* 0x000fe20000000050 */
[----:B------:R-:W2:Y:S01]  /*13e0*/  LDS.128 R36, [R92+UR6+0x700] ;  /* 0x000700065c247984 */ /* 0x000ea20008000c00 */
[C---:B------:R-:W-:Y:S01]  /*13f0*/  FFMA R71, R30.reuse, R42, R105 ;  /* 0x0000002a1e477223 */ /* 0x040fe20000000069 */
[C---:B------:R-:W-:Y:S01]  /*1400*/  FFMA R120, R30.reuse, R43, R118 ;  /* 0x0000002b1e787223 */ /* 0x040fe20000000076 */
[C---:B------:R-:W-:Y:S01]  /*1410*/  FFMA R118, R31.reuse, R40, R66 ;  /* 0x000000281f767223 */ /* 0x040fe20000000042 */
[C---:B------:R-:W-:Y:S01]  /*1420*/  FFMA R116, R31.reuse, R41, R110 ;  /* 0x000000291f747223 */ /* 0x040fe2000000006e */
[C---:B------:R-:W-:Y:S01]  /*1430*/  FFMA R105, R31.reuse, R42, R95 ;  /* 0x0000002a1f697223 */ /* 0x040fe2000000005f */
[----:B------:R-:W-:Y:S01]  /*1440*/  FFMA R106, R31, R43, R106 ;  /* 0x0000002b1f6a7223 */ /* 0x000fe2000000006a */
[CC--:B------:R-:W-:Y:S01]  /*1450*/  FFMA R69, R30.reuse, R40.reuse, R103 ;  /* 0x000000281e457223 */ /* 0x0c0fe20000000067 */
[-C--:B------:R-:W-:Y:S01]  /*1460*/  FFMA R110, R27, R40.reuse, R108 ;  /* 0x000000281b6e7223 */ /* 0x080fe2000000006c */
[-C--:B------:R-:W-:Y:S01]  /*1470*/  FFMA R70, R30, R41.reuse, R114 ;  /* 0x000000291e467223 */ /* 0x080fe20000000072 */
[CC--:B------:R-:W-:Y:S01]  /*1480*/  FFMA R103, R24.reuse, R40.reuse, R59 ;  /* 0x0000002818677223 */ /* 0x0c0fe2000000003b */
[-C--:B------:R-:W-:Y:S01]  /*1490*/  FFMA R104, R24, R41.reuse, R104 ;  /* 0x0000002918687223 */ /* 0x080fe20000000068 */
[-C--:B------:R-:W-:Y:S01]  /*14a0*/  FFMA R98, R25, R41.reuse, R98 ;  /* 0x0000002919627223 */ /* 0x080fe20000000062 */
[C---:B------:R-:W-:Y:S01]  /*14b0*/  FFMA R85, R26.reuse, R40, R67 ;  /* 0x000000281a557223 */ /* 0x040fe20000000043 */
[-C--:B------:R-:W-:Y:S01]  /*14c0*/  FFMA R88, R26, R41.reuse, R88 ;  /* 0x000000291a587223 */ /* 0x080fe20000000058 */
[----:B------:R-:W-:Y:S01]  /*14d0*/  FFMA R108, R27, R41, R134 ;  /* 0x000000291b6c7223 */ /* 0x000fe20000000086 */
[CC--:B------:R-:W-:Y:S01]  /*14e0*/  FFMA R114, R24.reuse, R43.reuse, R74 ;  /* 0x0000002b18727223 */ /* 0x0c0fe2000000004a */
[----:B------:R-:W-:Y:S01]  /*14f0*/  LDS.128 R28, [R46+0x800] ;  /* 0x000800002e1c7984 */ /* 0x000fe20000000c00 */
[-C--:B------:R-:W-:Y:S01]  /*1500*/  FFMA R97, R24, R42.reuse, R97 ;  /* 0x0000002a18617223 */ /* 0x080fe20000000061 */
[CC--:B------:R-:W-:Y:S01]  /*1510*/  FFMA R87, R25.reuse, R42.reuse, R87 ;  /* 0x0000002a19577223 */ /* 0x0c0fe20000000057 */
[-C--:B------:R-:W-:Y:S01]  /*1520*/  FFMA R96, R25, R43.reuse, R96 ;  /* 0x0000002b19607223 */ /* 0x080fe20000000060 */
[CC--:B------:R-:W-:Y:S01]  /*1530*/  FFMA R83, R26.reuse, R42.reuse, R83 ;  /* 0x0000002a1a537223 */ /* 0x0c0fe20000000053 */
[-C--:B------:R-:W-:Y:S01]  /*1540*/  FFMA R112, R26, R43.reuse, R112 ;  /* 0x0000002b1a707223 */ /* 0x080fe20000000070 */
[C---:B------:R-:W-:Y:S01]  /*1550*/  FFMA R81, R27.reuse, R42, R81 ;  /* 0x0000002a1b517223 */ /* 0x040fe20000000051 */
[----:B------:R-:W-:-:S02]  /*1560*/  FFMA R40, R27, R43, R136 ;  /* 0x0000002b1b287223 */ /* 0x000fc40000000088 */
[----:B------:R-:W-:Y:S01]  /*1570*/  LDS.128 R24, [R92+UR6+0x900] ;  /* 0x000900065c187984 */ /* 0x000fe20008000c00 */
[CC--:B0-----:R-:W-:Y:S01]  /*1580*/  FFMA R77, R20.reuse, R16.reuse, R129 ;  /* 0x00000010144d7223 */ /* 0x0c1fe20000000081 */
[C---:B------:R-:W-:Y:S01]  /*1590*/  FFMA R80, R21.reuse, R16, R132 ;  /* 0x0000001015507223 */ /* 0x040fe20000000084 */
[CC--:B------:R-:W-:Y:S01]  /*15a0*/  FFMA R89, R20.reuse, R17.reuse, R125 ;  /* 0x0000001114597223 */ /* 0x0c0fe2000000007d */
[C---:B------:R-:W-:Y:S01]  /*15b0*/  FFMA R90, R21.reuse, R17, R90 ;  /* 0x00000011155a7223 */ /* 0x040fe2000000005a */
[CC--:B------:R-:W-:Y:S01]  /*15c0*/  FFMA R57, R20.reuse, R18.reuse, R57 ;  /* 0x0000001214397223 */ /* 0x0c0fe20000000039 */
[C---:B------:R-:W-:Y:S01]  /*15d0*/  FFMA R82, R21.reuse, R18, R117 ;  /* 0x0000001215527223 */ /* 0x040fe20000000075 */
[CC--:B------:R-:W-:Y:S01]  /*15e0*/  FFMA R91, R20.reuse, R19.reuse, R113 ;  /* 0x00000013145b7223 */ /* 0x0c0fe20000000071 */
[C---:B------:R-:W-:Y:S01]  /*15f0*/  FFMA R58, R21.reuse, R19, R111 ;  /* 0x00000013153a7223 */ /* 0x040fe2000000006f */
[C---:B-1----:R-:W-:Y:S01]  /*1600*/  FFMA R49, R20.reuse, R32, R49 ;  /* 0x0000002014317223 */ /* 0x042fe20000000031 */
[C---:B------:R-:W-:Y:S01]  /*1610*/  FFMA R50, R20.reuse, R33, R50 ;  /* 0x0000002114327223 */ /* 0x040fe20000000032 */
[C---:B------:R-:W-:Y:S01]  /*1620*/  FFMA R47, R20.reuse, R34, R47 ;  /* 0x00000022142f7223 */ /* 0x040fe2000000002f */
[----:B------:R-:W-:Y:S01]  /*1630*/  FFMA R48, R20, R35, R48 ;  /* 0x0000002314307223 */ /* 0x000fe20000000030 */
[C---:B------:R-:W-:Y:S01]  /*1640*/  FFMA R76, R21.reuse, R32, R76 ;  /* 0x00000020154c7223 */ /* 0x040fe2000000004c */
[C---:B------:R-:W-:Y:S01]  /*1650*/  FFMA R78, R21.reuse, R33, R78 ;  /* 0x00000021154e7223 */ /* 0x040fe2000000004e */
[C---:B------:R-:W-:Y:S01]  /*1660*/  FFMA R79, R21.reuse, R34, R79 ;  /* 0x00000022154f7223 */ /* 0x040fe2000000004f */
[----:B------:R-:W-:Y:S01]  /*1670*/  FFMA R68, R21, R35, R68 ;  /* 0x0000002315447223 */ /* 0x000fe20000000044 */
[C---:B------:R-:W-:Y:S01]  /*1680*/  FFMA R64, R23.reuse, R16, R130 ;  /* 0x0000001017407223 */ /* 0x040fe20000000082 */
[----:B------:R-:W0:Y:S01]  /*1690*/  @!P0 LDC.64 R20, c[0x0][0x388] ;  /* 0x0000e200ff148b82 */ /* 0x000e220000000a00 */
[C---:B------:R-:W-:Y:S01]  /*16a0*/  FFMA R86, R23.reuse, R17, R123 ;  /* 0x0000001117567223 */ /* 0x040fe2000000007b */
[C---:B------:R-:W-:Y:S01]  /*16b0*/  FFMA R66, R23.reuse, R18, R115 ;  /* 0x0000001217427223 */ /* 0x040fe20000000073 */
[C---:B------:R-:W-:Y:S01]  /*16c0*/  FFMA R56, R23.reuse, R19, R107 ;  /* 0x0000001317387223 */ /* 0x040fe2000000006b */
[C---:B------:R-:W-:Y:S01]  /*16d0*/  FFMA R118, R23.reuse, R32, R118 ;  /* 0x0000002017767223 */ /* 0x040fe20000000076 */
[C---:B------:R-:W-:Y:S01]  /*16e0*/  FFMA R116, R23.reuse, R33, R116 ;  /* 0x0000002117747223 */ /* 0x040fe20000000074 */
[C---:B------:R-:W-:Y:S01]  /*16f0*/  FFMA R105, R23.reuse, R34, R105 ;  /* 0x0000002217697223 */ /* 0x040fe20000000069 */
[----:B------:R-:W-:Y:S01]  /*1700*/  FFMA R106, R23, R35, R106 ;  /* 0x00000023176a7223 */ /* 0x000fe2000000006a */
[----:B------:R-:W-:Y:S01]  /*1710*/  @!P0 IADD3 R23, PT, PT, R102, 0x800, RZ ;  /* 0x0000080066178810 */ /* 0x000fe20007ffe0ff */
[CC--:B------:R-:W-:Y:S01]  /*1720*/  FFMA R69, R22.reuse, R32.reuse, R69 ;  /* 0x0000002016457223 */ /* 0x0c0fe20000000045 */
[-C--:B------:R-:W-:Y:S01]  /*1730*/  FFMA R70, R22, R33.reuse, R70 ;  /* 0x0000002116467223 */ /* 0x080fe20000000046 */
[CC--:B--2---:R-:W-:Y:S01]  /*1740*/  FFMA R103, R36.reuse, R32.reuse, R103 ;  /* 0x0000002024677223 */ /* 0x0c4fe20000000067 */
[-C--:B------:R-:W-:Y:S01]  /*1750*/  FFMA R104, R36, R33.reuse, R104 ;  /* 0x0000002124687223 */ /* 0x080fe20000000068 */
[CC--:B------:R-:W-:Y:S01]  /*1760*/  FFMA R124, R37.reuse, R32.reuse, R124 ;  /* 0x00000020257c7223 */ /* 0x0c0fe2000000007c */
[-C--:B------:R-:W-:Y:S01]  /*1770*/  FFMA R98, R37, R33.reuse, R98 ;  /* 0x0000002125627223 */ /* 0x080fe20000000062 */
[CC--:B------:R-:W-:Y:S01]  /*1780*/  FFMA R85, R38.reuse, R32.reuse, R85 ;  /* 0x0000002026557223 */ /* 0x0c0fe20000000055 */
[-C--:B------:R-:W-:Y:S01]  /*1790*/  FFMA R88, R38, R33.reuse, R88 ;  /* 0x0000002126587223 */ /* 0x080fe20000000058 */
[C---:B------:R-:W-:Y:S01]  /*17a0*/  FFMA R110, R39.reuse, R32, R110 ;  /* 0x00000020276e7223 */ /* 0x040fe2000000006e */
        /* <DEDUP_REMOVED lines=21> */
[CC--:B------:R-:W-:Y:S01]  /*1900*/  FFMA R71, R22.reuse, R34.reuse, R71 ;  /* 0x0000002216477223 */ /* 0x0c0fe20000000047 */
[-C--:B------:R-:W-:Y:S01]  /*1910*/  FFMA R120, R22, R35.reuse, R120 ;  /* 0x0000002316787223 */ /* 0x080fe20000000078 */
[----:B0-----:R-:W-:Y:S01]  /*1920*/  @!P0 IMAD.WIDE.U32 R32, R23, 0x4, R20 ;  /* 0x0000000417208825 */ /* 0x001fe200078e0014 */
[----:B------:R-:W0:Y:S03]  /*1930*/  LDS.128 R16, [R72+UR6+0x800] ;  /* 0x0008000648107984 */ /* 0x000e260008000c00 */
[CC--:B------:R-:W-:Y:S01]  /*1940*/  FFMA R97, R36.reuse, R34.reuse, R97 ;  /* 0x0000002224617223 */ /* 0x0c0fe20000000061 */
[-C--:B------:R-:W-:Y:S01]  /*1950*/  FFMA R114, R36, R35.reuse, R114 ;  /* 0x0000002324727223 */ /* 0x080fe20000000072 */
[C---:B------:R-:W-:Y:S01]  /*1960*/  FFMA R87, R37.reuse, R34, R87 ;  /* 0x0000002225577223 */ /* 0x040fe20000000057 */
[----:B------:R-:W1:Y:S01]  /*1970*/  LDS.128 R20, [R46+0x900] ;  /* 0x000900002e147984 */ /* 0x000e620000000c00 */
[----:B------:R-:W-:Y:S01]  /*1980*/  FFMA R96, R37, R35, R96 ;  /* 0x0000002325607223 */ /* 0x000fe20000000060 */
[----:B------:R-:W-:Y:S01]  /*1990*/  @!P0 MOV R36, R100 ;  /* 0x0000006400248202 */ /* 0x000fe20000000f00 */
[CC--:B------:R-:W-:Y:S01]  /*19a0*/  FFMA R83, R38.reuse, R34.reuse, R83 ;  /* 0x0000002226537223 */ /* 0x0c0fe20000000053 */
[----:B------:R-:W-:Y:S01]  /*19b0*/  @!P0 MOV R37, R5 ;  /* 0x0000000500258202 */ /* 0x000fe20000000f00 */
[-C--:B------:R-:W-:Y:S01]  /*19c0*/  FFMA R112, R38, R35.reuse, R112 ;  /* 0x0000002326707223 */ /* 0x080fe20000000070 */
[C---:B------:R-:W-:Y:S01]  /*19d0*/  FFMA R81, R39.reuse, R34, R81 ;  /* 0x0000002227517223 */ /* 0x040fe20000000051 */
[----:B-----5:R2:W5:Y:S01]  /*19e0*/  @!P0 LDG.E.128 R8, desc[UR12][R32.64] ;  /* 0x0000000c20088981 */ /* 0x020562000c1e1d00 */
[----:B------:R-:W-:-:S03]  /*19f0*/  FFMA R95, R39, R35, R40 ;  /* 0x00000023275f7223 */ /* 0x000fc60000000028 */
[----:B------:R3:W5:Y:S04]  /*1a00*/  @!P0 LDG.E.128 R12, desc[UR12][R36.64] ;  /* 0x0000000c240c8981 */ /* 0x000768000c1e1d00 */
[----:B------:R-:W-:Y:S04]  /*1a10*/  LDS.128 R40, [R72+UR6+0xa00] ;  /* 0x000a000648287984 */ /* 0x000fe80008000c00 */
[----:B--2---:R-:W-:Y:S04]  /*1a20*/  LDS.128 R32, [R92+UR6+0xb00] ;  /* 0x000b00065c207984 */ /* 0x004fe80008000c00 */
[----:B---3--:R-:W2:Y:S01]  /*1a30*/  LDS.128 R36, [R46+0xa00] ;  /* 0x000a00002e247984 */ /* 0x008ea20000000c00 */
[-C--:B0-----:R-:W-:Y:S01]  /*1a40*/  FFMA R77, R16, R28.reuse, R77 ;  /* 0x0000001c104d7223 */ /* 0x081fe2000000004d */
[-C--:B------:R-:W-:Y:S01]  /*1a50*/  FFMA R80, R17, R28.reuse, R80 ;  /* 0x0000001c11507223 */ /* 0x080fe20000000050 */
[-C--:B------:R-:W-:Y:S01]  /*1a60*/  FFMA R67, R18, R28.reuse, R67 ;  /* 0x0000001c12437223 */ /* 0x080fe20000000043 */
[----:B------:R-:W-:Y:S01]  /*1a70*/  FFMA R64, R19, R28, R64 ;  /* 0x0000001c13407223 */ /* 0x000fe20000000040 */
[-C--:B------:R-:W-:Y:S01]  /*1a80*/  FFMA R89, R16, R29.reuse, R89 ;  /* 0x0000001d10597223 */ /* 0x080fe20000000059 */
        /* <DEDUP_REMOVED lines=26> */
[----:B------:R-:W-:-:S02]  /*1c30*/  FFMA R106, R19, R23, R106 ;  /* 0x00000017136a7223 */ /* 0x000fc4000000006a */
[----:B------:R-:W0:Y:S01]  /*1c40*/  LDS.128 R16, [R46+0xb00] ;  /* 0x000b00002e107984 */ /* 0x000e220000000c00 */
        /* <DEDUP_REMOVED lines=32> */
[----:B------:R-:W-:Y:S04]  /*1e50*/  LDS.128 R28, [R46+0xc00] ;  /* 0x000c00002e1c7984 */ /* 0x000fe80000000c00 */
[----:B------:R-:W1:Y:S01]  /*1e60*/  LDS.128 R24, [R92+UR6+0xd00] ;  /* 0x000d00065c187984 */ /* 0x000e620008000c00 */
[-C--:B--2---:R-:W-:Y:S01]  /*1e70*/  FFMA R77, R40, R36.reuse, R77 ;  /* 0x00000024284d7223 */ /* 0x084fe2000000004d */
        /* <DEDUP_REMOVED lines=23> */
[C---:B0-----:R-:W-:Y:S01]  /*1ff0*/  FFMA R39, R43.reuse, R18, R105 ;  /* 0x000000122b277223 */ /* 0x041fe20000000069 */
[----:B------:R-:W-:Y:S01]  /*2000*/  FFMA R36, R43, R19, R106 ;  /* 0x000000132b247223 */ /* 0x000fe2000000006a */
[C---:B------:R-:W-:Y:S01]  /*2010*/  FFMA R38, R32.reuse, R17, R104 ;  /* 0x0000001120267223 */ /* 0x040fe20000000068 */
[----:B------:R-:W0:Y:S04]  /*2020*/  LDS.128 R20, [R72+UR6+0xc00] ;  /* 0x000c000648147984 */ /* 0x000e280008000c00 */
[----:B------:R-:W2:Y:S01]  /*2030*/  LDS.128 R104, [R46+0xd00] ;  /* 0x000d00002e687984 */ /* 0x000ea20000000c00 */
[-C--:B------:R-:W-:Y:S01]  /*2040*/  FFMA R63, R32, R37.reuse, R63 ;  /* 0x00000025203f7223 */ /* 0x080fe2000000003f */
[-C--:B------:R-:W-:Y:S01]  /*2050*/  FFMA R62, R35, R37.reuse, R62 ;  /* 0x00000025233e7223 */ /* 0x080fe2000000003e */
[-C--:B------:R-:W-:Y:S01]  /*2060*/  FFMA R89, R40, R37.reuse, R89 ;  /* 0x0000002528597223 */ /* 0x080fe20000000059 */
[-C--:B------:R-:W-:Y:S01]  /*2070*/  FFMA R90, R41, R37.reuse, R90 ;  /* 0x00000025295a7223 */ /* 0x080fe2000000005a */
[-C--:B------:R-:W-:Y:S01]  /*2080*/  FFMA R73, R42, R37.reuse, R73 ;  /* 0x000000252a497223 */ /* 0x080fe20000000049 */
[-C--:B------:R-:W-:Y:S01]  /*2090*/  FFMA R86, R43, R37.reuse, R86 ;  /* 0x000000252b567223 */ /* 0x080fe20000000056 */
[CC--:B------:R-:W-:Y:S01]  /*20a0*/  FFMA R74, R33.reuse, R37.reuse, R74 ;  /* 0x00000025214a7223 */ /* 0x0c0fe2000000004a */
[----:B------:R-:W-:Y:S01]  /*20b0*/  FFMA R59, R34, R37, R59 ;  /* 0x00000025223b7223 */ /* 0x000fe2000000003b */
[C---:B------:R-:W-:Y:S01]  /*20c0*/  FFMA R49, R40.reuse, R16, R49 ;  /* 0x0000001028317223 */ /* 0x040fe20000000031 */
[C---:B------:R-:W-:Y:S01]  /*20d0*/  FFMA R50, R40.reuse, R17, R50 ;  /* 0x0000001128327223 */ /* 0x040fe20000000032 */
[C---:B------:R-:W-:Y:S01]  /*20e0*/  FFMA R47, R40.reuse, R18, R47 ;  /* 0x00000012282f7223 */ /* 0x040fe2000000002f */
[-C--:B------:R-:W-:Y:S01]  /*20f0*/  FFMA R48, R40, R19.reuse, R48 ;  /* 0x0000001328307223 */ /* 0x080fe20000000030 */
        /* <DEDUP_REMOVED lines=15> */
[CC--:B------:R-:W-:Y:S01]  /*21f0*/  FFMA R118, R43.reuse, R16.reuse, R118 ;  /* 0x000000102b767223 */ /* 0x0c0fe20000000076 */
[-C--:B------:R-:W-:Y:S01]  /*2200*/  FFMA R116, R43, R17.reuse, R116 ;  /* 0x000000112b747223 */ /* 0x080fe20000000074 */
        /* <DEDUP_REMOVED lines=8> */
[-C--:B-1----:R-:W-:Y:S01]  /*2290*/  FFMA R32, R25, R28.reuse, R94 ;  /* 0x0000001c19207223 */ /* 0x082fe2000000005e */
[----:B------:R-:W-:Y:S01]  /*22a0*/  FFMA R33, R26, R28, R93 ;  /* 0x0000001c1a217223 */ /* 0x000fe2000000005d */
[-C--:B------:R-:W-:Y:S01]  /*22b0*/  FFMA R41, R24, R29.reuse, R63 ;  /* 0x0000001d18297223 */ /* 0x080fe2000000003f */
[-C--:B------:R-:W-:Y:S01]  /*22c0*/  FFMA R42, R27, R29.reuse, R62 ;  /* 0x0000001d1b2a7223 */ /* 0x080fe2000000003e */
[-C--:B------:R-:W-:Y:S01]  /*22d0*/  FFMA R34, R25, R30.reuse, R60 ;  /* 0x0000001e19227223 */ /* 0x080fe2000000003c */
[----:B------:R-:W-:Y:S01]  /*22e0*/  FFMA R35, R26, R30, R61 ;  /* 0x0000001e1a237223 */ /* 0x000fe2000000003d */
[----:B------:R-:W-:Y:S04]  /*22f0*/  LDS.128 R92, [R92+UR6+0xf00] ;  /* 0x000f00065c5c7984 */ /* 0x000fe80008000c00 */
[----:B------:R-:W1:Y:S04]  /*2300*/  LDS.128 R16, [R46+0xe00] ;  /* 0x000e00002e107984 */ /* 0x000e680000000c00 */
[----:B------:R-:W3:Y:S01]  /*2310*/  LDS.128 R60, [R72+UR6+0xe00] ;  /* 0x000e0006483c7984 */ /* 0x000ee20008000c00 */
[C---:B0-----:R-:W-:Y:S01]  /*2320*/  FFMA R77, R20.reuse, R28, R77 ;  /* 0x0000001c144d7223 */ /* 0x041fe2000000004d */
        /* <DEDUP_REMOVED lines=12> */
[C---:B------:R-:W-:Y:S01]  /*23f0*/  FFMA R91, R20.reuse, R31, R91 ;  /* 0x0000001f145b7223 */ /* 0x040fe2000000005b */
[C---:B--2---:R-:W-:Y:S01]  /*2400*/  FFMA R49, R20.reuse, R104, R49 ;  /* 0x0000006814317223 */ /* 0x044fe20000000031 */
[C---:B------:R-:W-:Y:S01]  /*2410*/  FFMA R50, R20.reuse, R105, R50 ;  /* 0x0000006914327223 */ /* 0x040fe20000000032 */
[CC--:B------:R-:W-:Y:S01]  /*2420*/  FFMA R47, R20.reuse, R106.reuse, R47 ;  /* 0x0000006a142f7223 */ /* 0x0c0fe2000000002f */
[----:B------:R-:W-:Y:S01]  /*2430*/  FFMA R48, R20, R107, R48 ;  /* 0x0000006b14307223 */ /* 0x000fe20000000030 */
[C---:B------:R-:W-:Y:S01]  /*2440*/  FFMA R43, R24.reuse, R31, R99 ;  /* 0x0000001f182b7223 */ /* 0x040fe20000000063 */
[----:B------:R-:W-:Y:S01]  /*2450*/  FFMA R29, R24, R106, R97 ;  /* 0x0000006a181d7223 */ /* 0x000fe20000000061 */
[C---:B------:R-:W-:Y:S01]  /*2460*/  FFMA R30, R25.reuse, R105, R98 ;  /* 0x00000069191e7223 */ /* 0x040fe20000000062 */
[----:B------:R-:W-:-:S02]  /*2470*/  FFMA R20, R25, R107, R96 ;  /* 0x0000006b19147223 */ /* 0x000fc40000000060 */
[----:B------:R0:W2:Y:S01]  /*2480*/  LDS.128 R96, [R46+0xf00] ;  /* 0x000f00002e607984 */ /* 0x0000a20000000c00 */
[-C--:B------:R-:W-:Y:S01]  /*2490*/  FFMA R65, R24, R28.reuse, R65 ;  /* 0x0000001c18417223 */ /* 0x080fe20000000041 */
[----:B------:R-:W-:Y:S01]  /*24a0*/  ULOP3.LUT UR6, UR5, 0x1000, URZ, 0xc, !UPT ;  /* 0x0000100005067892 */ /* 0x000fe2000f8e0cff */
[-C--:B------:R-:W-:Y:S01]  /*24b0*/  FFMA R80, R21, R28.reuse, R80 ;  /* 0x0000001c15507223 */ /* 0x080fe20000000050 */
[CC--:B------:R-:W-:Y:S01]  /*24c0*/  FFMA R67, R22.reuse, R28.reuse, R67 ;  /* 0x0000001c16437223 */ /* 0x0c0fe20000000043 */
[-C--:B------:R-:W-:Y:S01]  /*24d0*/  FFMA R64, R23, R28.reuse, R64 ;  /* 0x0000001c17407223 */ /* 0x080fe20000000040 */
[----:B------:R-:W-:Y:S01]  /*24e0*/  FFMA R122, R27, R28, R122 ;  /* 0x0000001c1b7a7223 */ /* 0x000fe2000000007a */
[C---:B------:R-:W-:Y:S01]  /*24f0*/  FFMA R58, R21.reuse, R31, R58 ;  /* 0x0000001f153a7223 */ /* 0x040fe2000000003a */
[C---:B------:R-:W-:Y:S01]  /*2500*/  FFMA R76, R21.reuse, R104, R76 ;  /* 0x00000068154c7223 */ /* 0x040fe2000000004c */
[C---:B------:R-:W-:Y:S01]  /*2510*/  FFMA R78, R21.reuse, R105, R78 ;  /* 0x00000069154e7223 */ /* 0x040fe2000000004e */
        /* <DEDUP_REMOVED lines=8> */
[C---:B------:R-:W-:Y:S01]  /*25a0*/  FFMA R118, R23.reuse, R104, R118 ;  /* 0x0000006817767223 */ /* 0x040fe20000000076 */
[C---:B------:R-:W-:Y:S01]  /*25b0*/  FFMA R116, R23.reuse, R105, R116 ;  /* 0x0000006917747223 */ /* 0x040fe20000000074 */
[C---:B------:R-:W-:Y:S01]  /*25c0*/  FFMA R39, R23.reuse, R106, R39 ;  /* 0x0000006a17277223 */ /* 0x040fe20000000027 */
[----:B------:R-:W-:Y:S01]  /*25d0*/  FFMA R36, R23, R107, R36 ;  /* 0x0000006b17247223 */ /* 0x000fe20000000024 */
[-C--:B------:R-:W-:Y:S01]  /*25e0*/  FFMA R37, R24, R104.reuse, R37 ;  /* 0x0000006818257223 */ /* 0x080fe20000000025 */
[-C--:B------:R-:W-:Y:S01]  /*25f0*/  FFMA R28, R25, R104.reuse, R124 ;  /* 0x00000068191c7223 */ /* 0x080fe2000000007c */
[-C--:B------:R-:W-:Y:S01]  /*2600*/  FFMA R21, R26, R104.reuse, R85 ;  /* 0x000000681a157223 */ /* 0x080fe20000000055 */
[----:B------:R-:W-:Y:S01]  /*2610*/  FFMA R110, R27, R104, R110 ;  /* 0x000000681b6e7223 */ /* 0x000fe2000000006e */
[-C--:B------:R-:W-:Y:S01]  /*2620*/  FFMA R71, R22, R106.reuse, R71 ;  /* 0x0000006a16477223 */ /* 0x080fe20000000047 */
[C---:B------:R-:W-:Y:S01]  /*2630*/  FFMA R38, R24.reuse, R105, R38 ;  /* 0x0000006918267223 */ /* 0x040fe20000000026 */
[-C--:B------:R-:W-:Y:S01]  /*2640*/  FFMA R114, R24, R107.reuse, R114 ;  /* 0x0000006b18727223 */ /* 0x080fe20000000072 */
[-C--:B------:R-:W-:Y:S01]  /*2650*/  FFMA R31, R25, R106.reuse, R87 ;  /* 0x0000006a191f7223 */ /* 0x080fe20000000057 */
[-C--:B------:R-:W-:Y:S01]  /*2660*/  FFMA R23, R26, R106.reuse, R83 ;  /* 0x0000006a1a177223 */ /* 0x080fe20000000053 */
[C---:B------:R-:W-:Y:S01]  /*2670*/  FFMA R104, R27.reuse, R107, R40 ;  /* 0x0000006b1b687223 */ /* 0x040fe20000000028 */
[C---:B------:R-:W-:Y:S01]  /*2680*/  FFMA R70, R22.reuse, R105, R70 ;  /* 0x0000006916467223 */ /* 0x040fe20000000046 */
[----:B------:R-:W-:Y:S01]  /*2690*/  FFMA R120, R22, R107, R120 ;  /* 0x0000006b16787223 */ /* 0x000fe20000000078 */
[----:B------:R-:W-:Y:S01]  /*26a0*/  FFMA R106, R27, R106, R81 ;  /* 0x0000006a1b6a7223 */ /* 0x000fe20000000051 */
[-C--:B-1----:R-:W-:Y:S01]  /*26b0*/  FFMA R40, R92, R16.reuse, R65 ;  /* 0x000000105c287223 */ /* 0x082fe20000000041 */
[-C--:B------:R-:W-:Y:S01]  /*26c0*/  FFMA R24, R94, R16.reuse, R33 ;  /* 0x000000105e187223 */ /* 0x080fe20000000021 */
[----:B------:R-:W-:Y:S01]  /*26d0*/  UIADD3 UR7, UPT, UPT, UR8, UR6, URZ ;  /* 0x0000000608077290 */ /* 0x000fe2000fffe0ff */
[C---:B------:R-:W-:Y:S01]  /*26e0*/  FFMA R22, R26.reuse, R105, R88 ;  /* 0x000000691a167223 */ /* 0x040fe20000000058 */
[----:B------:R-:W-:Y:S01]  /*26f0*/  FFMA R112, R26, R107, R112 ;  /* 0x0000006b1a707223 */ /* 0x000fe20000000070 */
[-C--:B---3--:R-:W-:Y:S01]  /*2700*/  FFMA R89, R60, R17.reuse, R89 ;  /* 0x000000113c597223 */ /* 0x088fe20000000059 */
[-C--:B------:R-:W-:Y:S01]  /*2710*/  FFMA R81, R61, R17.reuse, R90 ;  /* 0x000000113d517223 */ /* 0x080fe2000000005a */
[-C--:B------:R-:W-:Y:S01]  /*2720*/  FFMA R73, R62, R17.reuse, R73 ;  /* 0x000000113e497223 */ /* 0x080fe20000000049 */
[-C--:B------:R-:W-:Y:S01]  /*2730*/  FFMA R65, R63, R17.reuse, R86 ;  /* 0x000000113f417223 */ /* 0x080fe20000000056 */
[-C--:B------:R-:W-:Y:S01]  /*2740*/  FFMA R41, R92, R17.reuse, R41 ;  /* 0x000000115c297223 */ /* 0x080fe20000000029 */
[-C--:B------:R-:W-:Y:S01]  /*2750*/  FFMA R33, R93, R17.reuse, R74 ;  /* 0x000000115d217223 */ /* 0x080fe2000000004a */
[----:B------:R-:W-:Y:S01]  /*2760*/  FFMA R25, R94, R17, R59 ;  /* 0x000000115e197223 */ /* 0x000fe2000000003b */
[----:B------:R-:W-:Y:S01]  /*2770*/  UIADD3 UR6, UPT, UPT, UR9, UR6, URZ ;  /* 0x0000000609067290 */ /* 0x000fe2000fffe0ff */
[----:B------:R-:W-:Y:S01]  /*2780*/  FFMA R108, R27, R105, R108 ;  /* 0x000000691b6c7223 */ /* 0x000fe2000000006c */
[----:B------:R-:W-:Y:S01]  /*2790*/  FFMA R72, R62, R16, R67 ;  /* 0x000000103e487223 */ /* 0x000fe20000000043 */
[----:B------:R-:W-:Y:S01]  /*27a0*/  FFMA R17, R95, R17, R42 ;  /* 0x000000115f117223 */ /* 0x000fe2000000002a */
[----:B------:R-:W-:Y:S01]  /*27b0*/  FFMA R26, R94, R18, R35 ;  /* 0x000000125e1a7223 */ /* 0x000fe20000000023 */
[CC--:B------:R-:W-:Y:S01]  /*27c0*/  FFMA R88, R60.reuse, R16.reuse, R77 ;  /* 0x000000103c587223 */ /* 0x0c0fe2000000004d */
        /* <DEDUP_REMOVED lines=16> */
[C---:B------:R-:W-:Y:S01]  /*28d0*/  FFMA R16, R95.reuse, R16, R122 ;  /* 0x000000105f107223 */ /* 0x040fe2000000007a */
[C---:B------:R-:W-:Y:S01]  /*28e0*/  FFMA R18, R95.reuse, R18, R84 ;  /* 0x000000125f127223 */ /* 0x040fe20000000054 */
[----:B------:R-:W-:Y:S01]  /*28f0*/  FFMA R19, R95, R19, R52 ;  /* 0x000000135f137223 */ /* 0x000fe20000000034 */
[----:B0-2---:R-:W-:Y:S06]  /*2900*/  @P0 BRA `(.L_x_0) ;  /* 0x0000000000480947 */ /* 0x005fec0003800000 */
[----:B------:R-:W-:Y:S01]  /*2910*/  SHF.R.U32.HI R51, RZ, 0x1, R3 ;  /* 0x00000001ff337819 */ /* 0x000fe20000011603 */
[----:B------:R-:W-:Y:S01]  /*2920*/  ULOP3.LUT UR5, UR5, 0x1000, URZ, 0xc, !UPT ;  /* 0x0000100005057892 */ /* 0x000fe2000f8e0cff */
[----:B------:R-:W-:Y:S02]  /*2930*/  SHF.L.U32 R3, R3, 0xb, RZ ;  /* 0x0000000b03037819 */ /* 0x000fe400000006ff */
[----:B------:R-:W-:Y:S02]  /*2940*/  LEA R51, R0, R51, 0x3 ;  /* 0x0000003300337211 */ /* 0x000fe400078e18ff */
[----:B------:R-:W-:Y:S02]  /*2950*/  SHF.L.U32 R44, R44, 0x4, RZ ;  /* 0x000000042c2c7819 */ /* 0x000fe400000006ff */
[----:B------:R-:W-:Y:S02]  /*2960*/  SHF.L.U32 R45, R45, 0x2, RZ ;  /* 0x000000022d2d7819 */ /* 0x000fe400000006ff */
[----:B------:R-:W-:-:S02]  /*2970*/  LOP3.LUT R3, R3, 0x800, RZ, 0xc0, !PT ;  /* 0x0000080003037812 */ /* 0x000fc400078ec0ff */
[----:B------:R-:W-:Y:S02]  /*2980*/  LEA R0, R51, UR8, 0x2 ;  /* 0x0000000833007c11 */ /* 0x000fe4000f8e10ff */
[----:B------:R-:W-:Y:S02]  /*2990*/  LOP3.LUT R44, R44, 0x7fe00, RZ, 0xc0, !PT ;  /* 0x0007fe002c2c7812 */ /* 0x000fe400078ec0ff */
[----:B------:R-:W-:Y:S02]  /*29a0*/  LOP3.LUT R45, R45, 0x1f0, RZ, 0xc0, !PT ;  /* 0x000001f02d2d7812 */ /* 0x000fe400078ec0ff */
[----:B------:R-:W-:Y:S02]  /*29b0*/  IADD3 R0, PT, PT, R3, UR5, R0 ;  /* 0x0000000503007c10 */ /* 0x000fe4000fffe000 */
[----:B------:R-:W-:-:S03]  /*29c0*/  IADD3 R44, PT, PT, R45, UR9, R44 ;  /* 0x000000092d2c7c10 */ /* 0x000fc6000fffe02c */
[----:B-----5:R0:W-:Y:S04]  /*29d0*/  STS [R0], R12 ;  /* 0x0000000c00007388 */ /* 0x0201e80000000800 */
[----:B------:R0:W-:Y:S04]  /*29e0*/  STS [R0+0x200], R13 ;  /* 0x0002000d00007388 */ /* 0x0001e80000000800 */
[----:B------:R0:W-:Y:S04]  /*29f0*/  STS [R0+0x400], R14 ;  /* 0x0004000e00007388 */ /* 0x0001e80000000800 */
[----:B------:R0:W-:Y:S04]  /*2a00*/  STS [R0+0x600], R15 ;  /* 0x0006000f00007388 */ /* 0x0001e80000000800 */
[----:B------:R0:W-:Y:S01]  /*2a10*/  STS.128 [R44+UR5], R8 ;  /* 0x000000082c007988 */ /* 0x0001e20008000c05 */
[----:B------:R-:W-:Y:S06]  /*2a20*/  BAR.SYNC.DEFER_BLOCKING 0x0 ;  /* 0x0000000000007b1d */ /* 0x000fec0000010000 */
.L_x_0:
[----:B0-----:R-:W-:Y:S01]  /*2a30*/  LEA R44, R101, UR7, 0x2 ;  /* 0x00000007652c7c11 */ /* 0x001fe2000f8e10ff */
[C---:B------:R-:W-:Y:S01]  /*2a40*/  FFMA R84, R60.reuse, R96, R49 ;  /* 0x000000603c547223 */ /* 0x040fe20000000031 */
[----:B------:R-:W-:Y:S01]  /*2a50*/  LEA R51, R7, UR7, 0x2 ;  /* 0x0000000707337c11 */ /* 0x000fe2000f8e10ff */
[----:B------:R-:W-:Y:S01]  /*2a60*/  FFMA R85, R60, R97, R50 ;  /* 0x000000613c557223 */ /* 0x000fe20000000032 */
[----:B------:R-:W-:Y:S01]  /*2a70*/  LEA R0, R6, UR6, 0x2 ;  /* 0x0000000606007c11 */ /* 0x000fe2000f8e10ff */
[CC--:B------:R-:W-:Y:S01]  /*2a80*/  FFMA R86, R60.reuse, R98.reuse, R47 ;  /* 0x000000623c567223 */ /* 0x0c0fe2000000002f */
[----:B------:R-:W-:Y:S01]  /*2a90*/  FFMA R87, R60, R99, R48 ;  /* 0x000000633c577223 */ /* 0x000fe20000000030 */
[----:B------:R-:W3:Y:S01]  /*2aa0*/  LDS.128 R44, [R44] ;  /* 0x000000002c2c7984 */ /* 0x000ee20000000c00 */
[C---:B------:R-:W-:Y:S01]  /*2ab0*/  FFMA R77, R61.reuse, R97, R78 ;  /* 0x000000613d4d7223 */ /* 0x040fe2000000004e */
[C---:B------:R-:W-:Y:S01]  /*2ac0*/  FFMA R78, R61.reuse, R98, R79 ;  /* 0x000000623d4e7223 */ /* 0x040fe2000000004f */
[C---:B------:R-:W-:Y:S01]  /*2ad0*/  FFMA R79, R61.reuse, R99, R68 ;  /* 0x000000633d4f7223 */ /* 0x040fe20000000044 */
[----:B------:R0:W1:Y:S01]  /*2ae0*/  LDS.128 R52, [R0] ;  /* 0x0000000000347984 */ /* 0x0000620000000c00 */
[C---:B------:R-:W-:Y:S01]  /*2af0*/  FFMA R68, R62.reuse, R96, R69 ;  /* 0x000000603e447223 */ /* 0x040fe20000000045 */
[----:B------:R-:W-:Y:S01]  /*2b00*/  FFMA R69, R62, R97, R70 ;  /* 0x000000613e457223 */ /* 0x000fe20000000046 */
[----:B------:R-:W-:Y:S01]  /*2b10*/  ISETP.GE.U32.AND P0, PT, R4, 0xf8, PT ;  /* 0x000000f80400780c */ /* 0x000fe20003f06070 */
[----:B------:R0:W2:Y:S01]  /*2b20*/  LDS.128 R56, [R0+0x100] ;  /* 0x0001000000387984 */ /* 0x0000a20000000c00 */
[C---:B------:R-:W-:Y:S01]  /*2b30*/  FFMA R70, R62.reuse, R98, R71 ;  /* 0x000000623e467223 */ /* 0x040fe20000000047 */
[-C--:B------:R-:W-:Y:S01]  /*2b40*/  FFMA R76, R61, R96.reuse, R76 ;  /* 0x000000603d4c7223 */ /* 0x080fe2000000004c */
[----:B------:R-:W-:Y:S01]  /*2b50*/  FFMA R71, R62, R99, R120 ;  /* 0x000000633e477223 */ /* 0x000fe20000000078 */
[----:B------:R-:W4:Y:S01]  /*2b60*/  LDS.128 R48, [R51+0x100] ;  /* 0x0001000033307984 */ /* 0x000f220000000c00 */
[C---:B------:R-:W-:Y:S01]  /*2b70*/  FFMA R60, R63.reuse, R96, R118 ;  /* 0x000000603f3c7223 */ /* 0x040fe20000000076 */
[C---:B------:R-:W-:Y:S01]  /*2b80*/  FFMA R61, R63.reuse, R97, R116 ;  /* 0x000000613f3d7223 */ /* 0x040fe20000000074 */
[C---:B------:R-:W-:Y:S01]  /*2b90*/  FFMA R62, R63.reuse, R98, R39 ;  /* 0x000000623f3e7223 */ /* 0x040fe20000000027 */
[----:B------:R-:W-:Y:S01]  /*2ba0*/  FFMA R63, R63, R99, R36 ;  /* 0x000000633f3f7223 */ /* 0x000fe20000000024 */
[C---:B------:R-:W-:Y:S01]  /*2bb0*/  FFMA R36, R92.reuse, R96, R37 ;  /* 0x000000605c247223 */ /* 0x040fe20000000025 */
[CC--:B------:R-:W-:Y:S01]  /*2bc0*/  FFMA R37, R92.reuse, R97.reuse, R38 ;  /* 0x000000615c257223 */ /* 0x0c0fe20000000026 */
[-C--:B------:R-:W-:Y:S01]  /*2bd0*/  FFMA R38, R92, R98.reuse, R29 ;  /* 0x000000625c267223 */ /* 0x080fe2000000001d */
[C---:B------:R-:W-:Y:S01]  /*2be0*/  FFMA R29, R93.reuse, R97, R30 ;  /* 0x000000615d1d7223 */ /* 0x040fe2000000001e */
[C---:B------:R-:W-:Y:S01]  /*2bf0*/  FFMA R30, R93.reuse, R98, R31 ;  /* 0x000000625d1e7223 */ /* 0x040fe2000000001f */
[C---:B------:R-:W-:Y:S01]  /*2c00*/  FFMA R31, R93.reuse, R99, R20 ;  /* 0x000000635d1f7223 */ /* 0x040fe20000000014 */
[----:B------:R-:W-:Y:S01]  /*2c10*/  FFMA R20, R94, R96, R21 ;  /* 0x000000605e147223 */ /* 0x000fe20000000015 */
[----:B------:R-:W-:Y:S01]  /*2c20*/  IADD3 R100, P1, PT, R100, 0x20, RZ ;  /* 0x0000002064647810 */ /* 0x000fe20007f3e0ff */
[C---:B------:R-:W-:Y:S01]  /*2c30*/  FFMA R21, R94.reuse, R97, R22 ;  /* 0x000000615e157223 */ /* 0x040fe20000000016 */
[----:B------:R-:W-:Y:S01]  /*2c40*/  UIADD3 UR4, UPT, UPT, UR4, 0x1, URZ ;  /* 0x0000000104047890 */ /* 0x000fe2000fffe0ff */
[----:B------:R-:W-:Y:S01]  /*2c50*/  FFMA R22, R94, R98, R23 ;  /* 0x000000625e167223 */ /* 0x000fe20000000017 */
[-C--:B------:R-:W-:Y:S01]  /*2c60*/  FFMA R39, R92, R99.reuse, R114 ;  /* 0x000000635c277223 */ /* 0x080fe20000000072 */
[-C--:B------:R-:W-:Y:S01]  /*2c70*/  FFMA R28, R93, R96.reuse, R28 ;  /* 0x000000605d1c7223 */ /* 0x080fe2000000001c */
[----:B------:R-:W-:Y:S01]  /*2c80*/  FFMA R23, R94, R99, R112 ;  /* 0x000000635e177223 */ /* 0x000fe20000000070 */
[C---:B------:R-:W-:Y:S01]  /*2c90*/  FFMA R96, R95.reuse, R96, R110 ;  /* 0x000000605f607223 */ /* 0x040fe2000000006e */
[C---:B------:R-:W-:Y:S01]  /*2ca0*/  FFMA R97, R95.reuse, R97, R108 ;  /* 0x000000615f617223 */ /* 0x040fe2000000006c */
[----:B------:R-:W-:Y:S01]  /*2cb0*/  IADD3 R4, PT, PT, R4, 0x8, RZ ;  /* 0x0000000804047810 */ /* 0x000fe20007ffe0ff */
[C---:B------:R-:W-:Y:S01]  /*2cc0*/  FFMA R98, R95.reuse, R98, R106 ;  /* 0x000000625f627223 */ /* 0x040fe2000000006a */
[----:B------:R-:W-:Y:S01]  /*2cd0*/  FFMA R99, R95, R99, R104 ;  /* 0x000000635f637223 */ /* 0x000fe20000000068 */
[----:B------:R-:W-:-:S02]  /*2ce0*/  IADD3 R102, PT, PT, R102, 0x800, RZ ;  /* 0x0000080066667810 */ /* 0x000fc40007ffe0ff */
[----:B------:R-:W-:Y:S01]  /*2cf0*/  IADD3.X R5, PT, PT, RZ, R5, RZ, P1, !PT ;  /* 0x00000005ff057210 */ /* 0x000fe20000ffe4ff */
[----:B0-----:R-:W-:Y:S06]  /*2d00*/  @!P0 BRA `(.L_x_1) ;  /* 0xffffffd800808947 */ /* 0x001fec000383ffff */
[----:B------:R-:W0:Y:S01]  /*2d10*/  S2R R3, SR_CTAID.X ;  /* 0x0000000000037919 */ /* 0x000e220000002500 */
[----:B------:R-:W1:Y:S01]  /*2d20*/  LDC.64 R4, c[0x0][0x390] ;  /* 0x0000e400ff047b82 */ /* 0x000e620000000a00 */
[----:B------:R-:W3:Y:S01]  /*2d30*/  S2R R7, SR_CTAID.Y ;  /* 0x0000000000077919 */ /* 0x000ee20000002600 */
[----:B0-----:R-:W-:Y:S02]  /*2d40*/  LEA R6, R3, R6, 0x7 ;  /* 0x0000000603067211 */ /* 0x001fe400078e38ff */
[C---:B---3--:R-:W-:Y:S02]  /*2d50*/  LEA R101, R7.reuse, R101, 0x7 ;  /* 0x0000006507657211 */ /* 0x048fe400078e38ff */
[----:B------:R-:W-:Y:S02]  /*2d60*/  LEA R7, R7, R2, 0x7 ;  /* 0x0000000207077211 */ /* 0x000fe400078e38ff */
[-C--:B------:R-:W-:Y:S02]  /*2d70*/  LEA R101, R101, R6.reuse, 0x8 ;  /* 0x0000000665657211 */ /* 0x080fe400078e40ff */
[----:B------:R-:W-:-:S02]  /*2d80*/  LEA R47, R7, R6, 0x8 ;  /* 0x00000006072f7211 */ /* 0x000fc400078e40ff */
[C---:B------:R-:W-:Y:S01]  /*2d90*/  IADD3 R7, PT, PT, R101.reuse, 0x100, RZ ;  /* 0x0000010065077810 */ /* 0x040fe20007ffe0ff */
[C---:B-1----:R-:W-:Y:S01]  /*2da0*/  IMAD.WIDE.U32 R2, R101.reuse, 0x4, R4 ;  /* 0x0000000465027825 */ /* 0x042fe200078e0004 */
[C---:B-----5:R-:W-:Y:S02]  /*2db0*/  IADD3 R9, PT, PT, R101.reuse, 0x200, RZ ;  /* 0x0000020065097810 */ /* 0x060fe40007ffe0ff */
[C---:B------:R-:W-:Y:S02]  /*2dc0*/  IADD3 R11, PT, PT, R101.reuse, 0x300, RZ ;  /* 0x00000300650b7810 */ /* 0x040fe40007ffe0ff */
[C---:B------:R-:W-:Y:S01]  /*2dd0*/  IADD3 R13, PT, PT, R101.reuse, 0x40, RZ ;  /* 0x00000040650d7810 */ /* 0x040fe20007ffe0ff */
[----:B------:R0:W-:Y:S01]  /*2de0*/  STG.E.128 desc[UR12][R2.64], R88 ;  /* 0x0000005802007986 */ /* 0x0001e2000c101d0c */
[C---:B------:R-:W-:Y:S02]  /*2df0*/  IADD3 R15, PT, PT, R101.reuse, 0x140, RZ ;  /* 0x00000140650f7810 */ /* 0x040fe40007ffe0ff */
[----:B------:R-:W-:-:S02]  /*2e00*/  IADD3 R45, PT, PT, R101, 0x240, RZ ;  /* 0x00000240652d7810 */ /* 0x000fc40007ffe0ff */
[----:B------:R-:W-:Y:S02]  /*2e10*/  IADD3 R101, PT, PT, R101, 0x340, RZ ;  /* 0x0000034065657810 */ /* 0x000fe40007ffe0ff */
[C---:B----4-:R-:W-:Y:S02]  /*2e20*/  IADD3 R49, PT, PT, R47.reuse, 0x100, RZ ;  /* 0x000001002f317810 */ /* 0x050fe40007ffe0ff */
[C---:B------:R-:W-:Y:S02]  /*2e30*/  IADD3 R51, PT, PT, R47.reuse, 0x200, RZ ;  /* 0x000002002f337810 */ /* 0x040fe40007ffe0ff */
[----:B------:R-:W-:Y:S01]  /*2e40*/  IADD3 R53, PT, PT, R47, 0x300, RZ ;  /* 0x000003002f357810 */ /* 0x000fe20007ffe0ff */
[--C-:B------:R-:W-:Y:S01]  /*2e50*/  IMAD.WIDE.U32 R48, R49, 0x4, R4.reuse ;  /* 0x0000000431307825 */ /* 0x100fe200078e0004 */
[C---:B------:R-:W-:Y:S02]  /*2e60*/  IADD3 R55, PT, PT, R47.reuse, 0x40, RZ ;  /* 0x000000402f377810 */ /* 0x040fe40007ffe0ff */
[----:B--2---:R-:W-:Y:S01]  /*2e70*/  IADD3 R57, PT, PT, R47, 0x140, RZ ;  /* 0x000001402f397810 */ /* 0x004fe20007ffe0ff */
[----:B------:R-:W-:Y:S01]  /*2e80*/  IMAD.WIDE.U32 R50, R51, 0x4, R4 ;  /* 0x0000000433327825 */ /* 0x000fe200078e0004 */
[----:B------:R-:W-:-:S02]  /*2e90*/  IADD3 R59, PT, PT, R47, 0x240, RZ ;  /* 0x000002402f3b7810 */ /* 0x000fc40007ffe0ff */
[----:B0-----:R-:W-:Y:S01]  /*2ea0*/  IADD3 R89, PT, PT, R47, 0x340, RZ ;  /* 0x000003402f597810 */ /* 0x001fe20007ffe0ff */
[----:B------:R-:W-:-:S04]  /*2eb0*/  IMAD.WIDE.U32 R2, R7, 0x4, R4 ;  /* 0x0000000407027825 */ /* 0x000fc800078e0004 */
[--C-:B------:R-:W-:Y:S01]  /*2ec0*/  IMAD.WIDE.U32 R6, R9, 0x4, R4.reuse ;  /* 0x0000000409067825 */ /* 0x100fe200078e0004 */
[----:B------:R-:W-:Y:S03]  /*2ed0*/  STG.E.128 desc[UR12][R2.64], R80 ;  /* 0x0000005002007986 */ /* 0x000fe6000c101d0c */
        /* <DEDUP_REMOVED lines=20> */
[----:B------:R-:W-:Y:S01]  /*3020*/  IMAD.WIDE.U32 R4, R89, 0x4, R4 ;  /* 0x0000000459047825 */ /* 0x000fe200078e0004 */
[----:B------:R-:W-:Y:S04]  /*3030*/  STG.E.128 desc[UR12][R54.64], R36 ;  /* 0x0000002436007986 */ /* 0x000fe8000c101d0c */
[----:B------:R-:W-:Y:S04]  /*3040*/  STG.E.128 desc[UR12][R56.64], R28 ;  /* 0x0000001c38007986 */ /* 0x000fe8000c101d0c */
[----:B------:R-:W-:Y:S04]  /*3050*/  STG.E.128 desc[UR12][R58.64], R20 ;  /* 0x000000143a007986 */ /* 0x000fe8000c101d0c */
[----:B------:R-:W-:Y:S01]  /*3060*/  STG.E.128 desc[UR12][R4.64], R96 ;  /* 0x0000006004007986 */ /* 0x000fe2000c101d0c */
[----:B------:R-:W-:Y:S05]  /*3070*/  EXIT ;  /* 0x000000000000794d */ /* 0x000fea0003800000 */
.L_x_2:
[----:B------:R-:W-:-:S00]  /*3080*/  BRA `(.L_x_2) ;  /* 0xfffffffc00fc7947 */ /* 0x000fc0000383ffff */
[----:B------:R-:W-:-:S00]  /*3090*/  NOP ;  /* 0x0000000000007918 */ /* 0x000fc00000000000 */
        /* <DEDUP_REMOVED lines=14> */
.L_x_3:


//--------------------- .nv.shared._ZN21Matmul_M256_N256_K2567kernel0EPfS0_S0_ --------------------------
	.section	.nv.shared._ZN21Matmul_M256_N256_K2567kernel0EPfS0_S0_,"aw",@nobits
	.sectionflags	@""
	.align	4
.nv.shared._ZN21Matmul_M256_N256_K2567kernel0EPfS0_S0_:
	.zero		17408


//--------------------- .nv.shared.reserved.0     --------------------------
	.section	.nv.shared.reserved.0,"aw",@nobits
	.weak		__nv_reservedSMEM_offset_0_alias
	.size		__nv_reservedSMEM_offset_0_alias, 0, 64
	.other		__nv_reservedSMEM_offset_0_alias,@"STO_CUDA_RESERVED_SHARED STV_DEFAULT"
__nv_reservedSMEM_offset_0_alias:
	.zero		0
	.zero		64


//--------------------- .nv.constant0._ZN21Matmul_M256_N256_K2567kernel0EPfS0_S0_ --------------------------
	.section	.nv.constant0._ZN21Matmul_M256_N256_K2567kernel0EPfS0_S0_,"a",@progbits
	.sectionflags	@""
	.align	4
.nv.constant0._ZN21Matmul_M256_N256_K2567kernel0EPfS0_S0_:
	.zero		920


//--------------------- SYMBOLS --------------------------

	.type		.nv.reservedSmem.offset0,@object
	.size		.nv.reservedSmem.offset0,0x4
	.type		.nv.reservedSmem.cap,@object
	.size		.nv.reservedSmem.cap,0x4
